//
// Generated by NVIDIA NVVM Compiler
//
// Compiler Build ID: CL-36424714
// Cuda compilation tools, release 13.0, V13.0.88
// Based on NVVM 20.0.0
//

.version 9.0
.target sm_100
.address_size 64

	// .globl	_Z15continuousDensejjPfS_S_
.global .align 4 .b8 precalc_xorwow_matrix[102400];
.global .align 4 .b8 precalc_xorwow_offset_matrix[102400];
.global .align 4 .b8 mrg32k3aM1[2304];
.global .align 4 .b8 mrg32k3aM2[2304];
.global .align 4 .b8 mrg32k3aM1SubSeq[2016];
.global .align 4 .b8 mrg32k3aM2SubSeq[2016];
.global .align 4 .b8 mrg32k3aM1Seq[2304];
.global .align 4 .b8 mrg32k3aM2Seq[2304];
.const .align 8 .b8 __cr_lgamma_table[72];

.visible .entry _Z15continuousDensejjPfS_S_(
	.param .u32 _Z15continuousDensejjPfS_S__param_0,
	.param .u32 _Z15continuousDensejjPfS_S__param_1,
	.param .u64 .ptr .align 1 _Z15continuousDensejjPfS_S__param_2,
	.param .u64 .ptr .align 1 _Z15continuousDensejjPfS_S__param_3,
	.param .u64 .ptr .align 1 _Z15continuousDensejjPfS_S__param_4
)
{
	.reg .pred 	%p<2>;
	.reg .b32 	%r<11>;
	.reg .b32 	%f<5>;
	.reg .b64 	%rd<13>;

	ld.param.u32 	%r3, [_Z15continuousDensejjPfS_S__param_0];
	ld.param.u32 	%r2, [_Z15continuousDensejjPfS_S__param_1];
	ld.param.u64 	%rd1, [_Z15continuousDensejjPfS_S__param_2];
	ld.param.u64 	%rd2, [_Z15continuousDensejjPfS_S__param_3];
	ld.param.u64 	%rd3, [_Z15continuousDensejjPfS_S__param_4];
	mov.u32 	%r4, %tid.x;
	mov.u32 	%r5, %ctaid.x;
	mov.u32 	%r6, %ntid.x;
	mad.lo.s32 	%r1, %r5, %r6, %r4;
	mul.lo.s32 	%r7, %r2, %r3;
	setp.ge.u32 	%p1, %r1, %r7;
	@%p1 bra 	$L__BB0_2;
	cvta.to.global.u64 	%rd4, %rd3;
	cvta.to.global.u64 	%rd5, %rd2;
	cvta.to.global.u64 	%rd6, %rd1;
	div.u32 	%r8, %r1, %r2;
	mul.lo.s32 	%r9, %r8, %r2;
	sub.s32 	%r10, %r1, %r9;
	mul.wide.u32 	%rd7, %r10, 4;
	add.s64 	%rd8, %rd6, %rd7;
	mul.wide.u32 	%rd9, %r1, 4;
	add.s64 	%rd10, %rd4, %rd9;
	ld.global.f32 	%f1, [%rd10];
	mul.wide.u32 	%rd11, %r8, 4;
	add.s64 	%rd12, %rd5, %rd11;
	ld.global.f32 	%f2, [%rd12];
	mul.f32 	%f3, %f1, %f2;
	atom.global.add.f32 	%f4, [%rd8], %f3;
$L__BB0_2:
	ret;

}
	// .globl	_Z25continuousDenseFastDividejjjjjPfS_S_
.visible .entry _Z25continuousDenseFastDividejjjjjPfS_S_(
	.param .u32 _Z25continuousDenseFastDividejjjjjPfS_S__param_0,
	.param .u32 _Z25continuousDenseFastDividejjjjjPfS_S__param_1,
	.param .u32 _Z25continuousDenseFastDividejjjjjPfS_S__param_2,
	.param .u32 _Z25continuousDenseFastDividejjjjjPfS_S__param_3,
	.param .u32 _Z25continuousDenseFastDividejjjjjPfS_S__param_4,
	.param .u64 .ptr .align 1 _Z25continuousDenseFastDividejjjjjPfS_S__param_5,
	.param .u64 .ptr .align 1 _Z25continuousDenseFastDividejjjjjPfS_S__param_6,
	.param .u64 .ptr .align 1 _Z25continuousDenseFastDividejjjjjPfS_S__param_7
)
{
	.reg .pred 	%p<2>;
	.reg .b32 	%r<14>;
	.reg .b32 	%f<5>;
	.reg .b64 	%rd<18>;

	ld.param.u32 	%r6, [_Z25continuousDenseFastDividejjjjjPfS_S__param_0];
	ld.param.u32 	%r2, [_Z25continuousDenseFastDividejjjjjPfS_S__param_1];
	ld.param.u32 	%r3, [_Z25continuousDenseFastDividejjjjjPfS_S__param_2];
	ld.param.u32 	%r4, [_Z25continuousDenseFastDividejjjjjPfS_S__param_3];
	ld.param.u32 	%r5, [_Z25continuousDenseFastDividejjjjjPfS_S__param_4];
	ld.param.u64 	%rd1, [_Z25continuousDenseFastDividejjjjjPfS_S__param_5];
	ld.param.u64 	%rd2, [_Z25continuousDenseFastDividejjjjjPfS_S__param_6];
	ld.param.u64 	%rd3, [_Z25continuousDenseFastDividejjjjjPfS_S__param_7];
	mov.u32 	%r7, %tid.x;
	mov.u32 	%r8, %ctaid.x;
	mov.u32 	%r9, %ntid.x;
	mad.lo.s32 	%r1, %r8, %r9, %r7;
	setp.ge.u32 	%p1, %r1, %r6;
	@%p1 bra 	$L__BB1_2;
	cvta.to.global.u64 	%rd4, %rd3;
	cvta.to.global.u64 	%rd5, %rd2;
	cvta.to.global.u64 	%rd6, %rd1;
	mul.wide.u32 	%rd7, %r3, %r1;
	cvt.u64.u32 	%rd8, %r4;
	add.s64 	%rd9, %rd7, %rd8;
	add.s32 	%r10, %r5, 32;
	shr.u64 	%rd10, %rd9, %r10;
	cvt.u32.u64 	%r11, %rd10;
	mul.lo.s32 	%r12, %r2, %r11;
	sub.s32 	%r13, %r1, %r12;
	mul.wide.u32 	%rd11, %r13, 4;
	add.s64 	%rd12, %rd6, %rd11;
	mul.wide.u32 	%rd13, %r1, 4;
	add.s64 	%rd14, %rd4, %rd13;
	ld.global.f32 	%f1, [%rd14];
	shl.b64 	%rd15, %rd10, 2;
	and.b64  	%rd16, %rd15, 17179869180;
	add.s64 	%rd17, %rd5, %rd16;
	ld.global.f32 	%f2, [%rd17];
	mul.f32 	%f3, %f1, %f2;
	atom.global.add.f32 	%f4, [%rd12], %f3;
$L__BB1_2:
	ret;

}
	// .globl	_Z20continuousDenseBlockjjjPfS_S_
.visible .entry _Z20continuousDenseBlockjjjPfS_S_(
	.param .u32 _Z20continuousDenseBlockjjjPfS_S__param_0,
	.param .u32 _Z20continuousDenseBlockjjjPfS_S__param_1,
	.param .u32 _Z20continuousDenseBlockjjjPfS_S__param_2,
	.param .u64 .ptr .align 1 _Z20continuousDenseBlockjjjPfS_S__param_3,
	.param .u64 .ptr .align 1 _Z20continuousDenseBlockjjjPfS_S__param_4,
	.param .u64 .ptr .align 1 _Z20continuousDenseBlockjjjPfS_S__param_5
)
{
	.reg .pred 	%p<11>;
	.reg .b32 	%r<79>;
	.reg .b32 	%f<113>;
	.reg .b64 	%rd<78>;

	ld.param.u32 	%r32, [_Z20continuousDenseBlockjjjPfS_S__param_0];
	ld.param.u32 	%r31, [_Z20continuousDenseBlockjjjPfS_S__param_1];
	ld.param.u32 	%r33, [_Z20continuousDenseBlockjjjPfS_S__param_2];
	ld.param.u64 	%rd6, [_Z20continuousDenseBlockjjjPfS_S__param_3];
	ld.param.u64 	%rd7, [_Z20continuousDenseBlockjjjPfS_S__param_4];
	ld.param.u64 	%rd8, [_Z20continuousDenseBlockjjjPfS_S__param_5];
	cvta.to.global.u64 	%rd1, %rd7;
	cvta.to.global.u64 	%rd2, %rd8;
	mov.u32 	%r34, %tid.x;
	mov.u32 	%r35, %ctaid.x;
	mov.u32 	%r36, %ntid.x;
	mad.lo.s32 	%r37, %r35, %r36, %r34;
	div.u32 	%r38, %r37, %r33;
	mul.lo.s32 	%r39, %r38, %r33;
	sub.s32 	%r1, %r37, %r39;
	mul.lo.s32 	%r71, %r38, %r36;
	add.s32 	%r40, %r71, %r36;
	min.u32 	%r3, %r40, %r32;
	mad.lo.s32 	%r72, %r71, %r31, %r1;
	setp.ge.u32 	%p1, %r1, %r31;
	@%p1 bra 	$L__BB2_15;
	setp.ge.u32 	%p2, %r71, %r3;
	mov.f32 	%f112, 0f00000000;
	@%p2 bra 	$L__BB2_14;
	sub.s32 	%r5, %r3, %r71;
	and.b32  	%r6, %r5, 15;
	sub.s32 	%r41, %r71, %r3;
	setp.gt.u32 	%p3, %r41, -16;
	mov.f32 	%f112, 0f00000000;
	@%p3 bra 	$L__BB2_5;
	and.b32  	%r42, %r5, -16;
	neg.s32 	%r68, %r42;
	mov.f32 	%f112, 0f00000000;
$L__BB2_4:
	.pragma "nounroll";
	mul.wide.u32 	%rd9, %r72, 4;
	add.s64 	%rd10, %rd2, %rd9;
	ld.global.f32 	%f18, [%rd10];
	mul.wide.u32 	%rd11, %r71, 4;
	add.s64 	%rd12, %rd1, %rd11;
	ld.global.f32 	%f19, [%rd12];
	fma.rn.f32 	%f20, %f18, %f19, %f112;
	add.s32 	%r43, %r72, %r31;
	mul.wide.u32 	%rd13, %r43, 4;
	add.s64 	%rd14, %rd2, %rd13;
	ld.global.f32 	%f21, [%rd14];
	ld.global.f32 	%f22, [%rd12+4];
	fma.rn.f32 	%f23, %f21, %f22, %f20;
	add.s32 	%r44, %r43, %r31;
	mul.wide.u32 	%rd15, %r44, 4;
	add.s64 	%rd16, %rd2, %rd15;
	ld.global.f32 	%f24, [%rd16];
	ld.global.f32 	%f25, [%rd12+8];
	fma.rn.f32 	%f26, %f24, %f25, %f23;
	add.s32 	%r45, %r44, %r31;
	mul.wide.u32 	%rd17, %r45, 4;
	add.s64 	%rd18, %rd2, %rd17;
	ld.global.f32 	%f27, [%rd18];
	ld.global.f32 	%f28, [%rd12+12];
	fma.rn.f32 	%f29, %f27, %f28, %f26;
	add.s32 	%r46, %r45, %r31;
	mul.wide.u32 	%rd19, %r46, 4;
	add.s64 	%rd20, %rd2, %rd19;
	ld.global.f32 	%f30, [%rd20];
	ld.global.f32 	%f31, [%rd12+16];
	fma.rn.f32 	%f32, %f30, %f31, %f29;
	add.s32 	%r47, %r46, %r31;
	mul.wide.u32 	%rd21, %r47, 4;
	add.s64 	%rd22, %rd2, %rd21;
	ld.global.f32 	%f33, [%rd22];
	ld.global.f32 	%f34, [%rd12+20];
	fma.rn.f32 	%f35, %f33, %f34, %f32;
	add.s32 	%r48, %r47, %r31;
	mul.wide.u32 	%rd23, %r48, 4;
	add.s64 	%rd24, %rd2, %rd23;
	ld.global.f32 	%f36, [%rd24];
	ld.global.f32 	%f37, [%rd12+24];
	fma.rn.f32 	%f38, %f36, %f37, %f35;
	add.s32 	%r49, %r48, %r31;
	mul.wide.u32 	%rd25, %r49, 4;
	add.s64 	%rd26, %rd2, %rd25;
	ld.global.f32 	%f39, [%rd26];
	ld.global.f32 	%f40, [%rd12+28];
	fma.rn.f32 	%f41, %f39, %f40, %f38;
	add.s32 	%r50, %r49, %r31;
	mul.wide.u32 	%rd27, %r50, 4;
	add.s64 	%rd28, %rd2, %rd27;
	ld.global.f32 	%f42, [%rd28];
	ld.global.f32 	%f43, [%rd12+32];
	fma.rn.f32 	%f44, %f42, %f43, %f41;
	add.s32 	%r51, %r50, %r31;
	mul.wide.u32 	%rd29, %r51, 4;
	add.s64 	%rd30, %rd2, %rd29;
	ld.global.f32 	%f45, [%rd30];
	ld.global.f32 	%f46, [%rd12+36];
	fma.rn.f32 	%f47, %f45, %f46, %f44;
	add.s32 	%r52, %r51, %r31;
	mul.wide.u32 	%rd31, %r52, 4;
	add.s64 	%rd32, %rd2, %rd31;
	ld.global.f32 	%f48, [%rd32];
	ld.global.f32 	%f49, [%rd12+40];
	fma.rn.f32 	%f50, %f48, %f49, %f47;
	add.s32 	%r53, %r52, %r31;
	mul.wide.u32 	%rd33, %r53, 4;
	add.s64 	%rd34, %rd2, %rd33;
	ld.global.f32 	%f51, [%rd34];
	ld.global.f32 	%f52, [%rd12+44];
	fma.rn.f32 	%f53, %f51, %f52, %f50;
	add.s32 	%r54, %r53, %r31;
	mul.wide.u32 	%rd35, %r54, 4;
	add.s64 	%rd36, %rd2, %rd35;
	ld.global.f32 	%f54, [%rd36];
	ld.global.f32 	%f55, [%rd12+48];
	fma.rn.f32 	%f56, %f54, %f55, %f53;
	add.s32 	%r55, %r54, %r31;
	mul.wide.u32 	%rd37, %r55, 4;
	add.s64 	%rd38, %rd2, %rd37;
	ld.global.f32 	%f57, [%rd38];
	ld.global.f32 	%f58, [%rd12+52];
	fma.rn.f32 	%f59, %f57, %f58, %f56;
	add.s32 	%r56, %r55, %r31;
	mul.wide.u32 	%rd39, %r56, 4;
	add.s64 	%rd40, %rd2, %rd39;
	ld.global.f32 	%f60, [%rd40];
	ld.global.f32 	%f61, [%rd12+56];
	fma.rn.f32 	%f62, %f60, %f61, %f59;
	add.s32 	%r57, %r56, %r31;
	mul.wide.u32 	%rd41, %r57, 4;
	add.s64 	%rd42, %rd2, %rd41;
	ld.global.f32 	%f63, [%rd42];
	ld.global.f32 	%f64, [%rd12+60];
	fma.rn.f32 	%f112, %f63, %f64, %f62;
	add.s32 	%r72, %r57, %r31;
	add.s32 	%r71, %r71, 16;
	add.s32 	%r68, %r68, 16;
	setp.ne.s32 	%p4, %r68, 0;
	@%p4 bra 	$L__BB2_4;
$L__BB2_5:
	setp.eq.s32 	%p5, %r6, 0;
	@%p5 bra 	$L__BB2_14;
	and.b32  	%r16, %r5, 7;
	setp.lt.u32 	%p6, %r6, 8;
	@%p6 bra 	$L__BB2_8;
	mul.wide.u32 	%rd43, %r72, 4;
	add.s64 	%rd44, %rd2, %rd43;
	ld.global.f32 	%f66, [%rd44];
	mul.wide.u32 	%rd45, %r71, 4;
	add.s64 	%rd46, %rd1, %rd45;
	ld.global.f32 	%f67, [%rd46];
	fma.rn.f32 	%f68, %f66, %f67, %f112;
	add.s32 	%r58, %r72, %r31;
	mul.wide.u32 	%rd47, %r58, 4;
	add.s64 	%rd48, %rd2, %rd47;
	ld.global.f32 	%f69, [%rd48];
	ld.global.f32 	%f70, [%rd46+4];
	fma.rn.f32 	%f71, %f69, %f70, %f68;
	add.s32 	%r59, %r58, %r31;
	mul.wide.u32 	%rd49, %r59, 4;
	add.s64 	%rd50, %rd2, %rd49;
	ld.global.f32 	%f72, [%rd50];
	ld.global.f32 	%f73, [%rd46+8];
	fma.rn.f32 	%f74, %f72, %f73, %f71;
	add.s32 	%r60, %r59, %r31;
	mul.wide.u32 	%rd51, %r60, 4;
	add.s64 	%rd52, %rd2, %rd51;
	ld.global.f32 	%f75, [%rd52];
	ld.global.f32 	%f76, [%rd46+12];
	fma.rn.f32 	%f77, %f75, %f76, %f74;
	add.s32 	%r61, %r60, %r31;
	mul.wide.u32 	%rd53, %r61, 4;
	add.s64 	%rd54, %rd2, %rd53;
	ld.global.f32 	%f78, [%rd54];
	ld.global.f32 	%f79, [%rd46+16];
	fma.rn.f32 	%f80, %f78, %f79, %f77;
	add.s32 	%r62, %r61, %r31;
	mul.wide.u32 	%rd55, %r62, 4;
	add.s64 	%rd56, %rd2, %rd55;
	ld.global.f32 	%f81, [%rd56];
	ld.global.f32 	%f82, [%rd46+20];
	fma.rn.f32 	%f83, %f81, %f82, %f80;
	add.s32 	%r63, %r62, %r31;
	mul.wide.u32 	%rd57, %r63, 4;
	add.s64 	%rd58, %rd2, %rd57;
	ld.global.f32 	%f84, [%rd58];
	ld.global.f32 	%f85, [%rd46+24];
	fma.rn.f32 	%f86, %f84, %f85, %f83;
	add.s32 	%r64, %r63, %r31;
	mul.wide.u32 	%rd59, %r64, 4;
	add.s64 	%rd60, %rd2, %rd59;
	ld.global.f32 	%f87, [%rd60];
	ld.global.f32 	%f88, [%rd46+28];
	fma.rn.f32 	%f112, %f87, %f88, %f86;
	add.s32 	%r72, %r64, %r31;
	add.s32 	%r71, %r71, 8;
$L__BB2_8:
	setp.eq.s32 	%p7, %r16, 0;
	@%p7 bra 	$L__BB2_14;
	and.b32  	%r21, %r5, 3;
	setp.lt.u32 	%p8, %r16, 4;
	@%p8 bra 	$L__BB2_11;
	mul.wide.u32 	%rd61, %r72, 4;
	add.s64 	%rd62, %rd2, %rd61;
	ld.global.f32 	%f90, [%rd62];
	mul.wide.u32 	%rd63, %r71, 4;
	add.s64 	%rd64, %rd1, %rd63;
	ld.global.f32 	%f91, [%rd64];
	fma.rn.f32 	%f92, %f90, %f91, %f112;
	add.s32 	%r65, %r72, %r31;
	mul.wide.u32 	%rd65, %r65, 4;
	add.s64 	%rd66, %rd2, %rd65;
	ld.global.f32 	%f93, [%rd66];
	ld.global.f32 	%f94, [%rd64+4];
	fma.rn.f32 	%f95, %f93, %f94, %f92;
	add.s32 	%r66, %r65, %r31;
	mul.wide.u32 	%rd67, %r66, 4;
	add.s64 	%rd68, %rd2, %rd67;
	ld.global.f32 	%f96, [%rd68];
	ld.global.f32 	%f97, [%rd64+8];
	fma.rn.f32 	%f98, %f96, %f97, %f95;
	add.s32 	%r67, %r66, %r31;
	mul.wide.u32 	%rd69, %r67, 4;
	add.s64 	%rd70, %rd2, %rd69;
	ld.global.f32 	%f99, [%rd70];
	ld.global.f32 	%f100, [%rd64+12];
	fma.rn.f32 	%f112, %f99, %f100, %f98;
	add.s32 	%r72, %r67, %r31;
	add.s32 	%r71, %r71, 4;
$L__BB2_11:
	setp.eq.s32 	%p9, %r21, 0;
	@%p9 bra 	$L__BB2_14;
	mul.wide.u32 	%rd71, %r71, 4;
	add.s64 	%rd77, %rd1, %rd71;
	neg.s32 	%r77, %r21;
$L__BB2_13:
	.pragma "nounroll";
	mul.wide.u32 	%rd72, %r72, 4;
	add.s64 	%rd73, %rd2, %rd72;
	ld.global.f32 	%f101, [%rd73];
	ld.global.f32 	%f102, [%rd77];
	fma.rn.f32 	%f112, %f101, %f102, %f112;
	add.s32 	%r72, %r72, %r31;
	add.s64 	%rd77, %rd77, 4;
	add.s32 	%r77, %r77, 1;
	setp.ne.s32 	%p10, %r77, 0;
	@%p10 bra 	$L__BB2_13;
$L__BB2_14:
	cvta.to.global.u64 	%rd74, %rd6;
	mul.wide.u32 	%rd75, %r1, 4;
	add.s64 	%rd76, %rd74, %rd75;
	atom.global.add.f32 	%f103, [%rd76], %f112;
$L__BB2_15:
	ret;

}


// ===== COMPILED SASS (sm_100) =====

	.target	sm_100

	.elftype	@"ET_EXEC"


//--------------------- .note.nv.tkinfo           --------------------------
	.section	.note.nv.tkinfo,"",@"SHT_NOTE"
	.sectionflags	@"SHF_NOTE_NV_TKINFO"
	.tkinfo
        /*0018*/ 	.word	0x00000002
        /*0030*/ 	.string	""
        /*0030*/ 	.string	"ptxas"
        /*0030*/ 	.string	"Cuda compilation tools, release 13.0, V13.0.88"
        /*0030*/ 	.string	"Build cuda_13.0.r13.0/compiler.36424714_0"
        /*0030*/ 	.string	"-arch sm_100 -m 64 "



//--------------------- .note.nv.cuinfo           --------------------------
	.section	.note.nv.cuinfo,"",@"SHT_NOTE"
	.sectionflags	@"SHF_NOTE_NV_CUINFO"
        /*0018*/ 	.short	0x0002
        /*001a*/ 	.short	0x0064
        /*001c*/ 	.short	0x0082
	.zero		2


//--------------------- .nv.info                  --------------------------
	.section	.nv.info,"",@"SHT_CUDA_INFO"
	.align	4


	//----- nvinfo : EIATTR_REGCOUNT
	.align		4
        /*0000*/ 	.byte	0x04, 0x2f
        /*0002*/ 	.short	(.L_10 - .L_9)
	.align		4
.L_9:
        /*0004*/ 	.word	index@(_Z15continuousDensejjPfS_S_)
        /*0008*/ 	.word	0x0000000e


	//----- nvinfo : EIATTR_FRAME_SIZE
	.align		4
.L_10:
        /*000c*/ 	.byte	0x04, 0x11
        /*000e*/ 	.short	(.L_12 - .L_11)
	.align		4
.L_11:
        /*0010*/ 	.word	index@(_Z15continuousDensejjPfS_S_)
        /*0014*/ 	.word	0x00000000


	//----- nvinfo : EIATTR_REGCOUNT
	.align		4
.L_12:
        /*0018*/ 	.byte	0x04, 0x2f
        /*001a*/ 	.short	(.L_14 - .L_13)
	.align		4
.L_13:
        /*001c*/ 	.word	index@(_Z25continuousDenseFastDividejjjjjPfS_S_)
        /*0020*/ 	.word	0x0000000c


	//----- nvinfo : EIATTR_FRAME_SIZE
	.align		4
.L_14:
        /*0024*/ 	.byte	0x04, 0x11
        /*0026*/ 	.short	(.L_16 - .L_15)
	.align		4
.L_15:
        /*0028*/ 	.word	index@(_Z25continuousDenseFastDividejjjjjPfS_S_)
        /*002c*/ 	.word	0x00000000


	//----- nvinfo : EIATTR_REGCOUNT
	.align		4
.L_16:
        /*0030*/ 	.byte	0x04, 0x2f
        /*0032*/ 	.short	(.L_18 - .L_17)
	.align		4
.L_17:
        /*0034*/ 	.word	index@(_Z20continuousDenseBlockjjjPfS_S_)
        /*0038*/ 	.word	0x00000020


	//----- nvinfo : EIATTR_FRAME_SIZE
	.align		4
.L_18:
        /*003c*/ 	.byte	0x04, 0x11
        /*003e*/ 	.short	(.L_20 - .L_19)
	.align		4
.L_19:
        /*0040*/ 	.word	index@(_Z20continuousDenseBlockjjjPfS_S_)
        /*0044*/ 	.word	0x00000000


	//----- nvinfo : EIATTR_MIN_STACK_SIZE
	.align		4
.L_20:
        /*0048*/ 	.byte	0x04, 0x12
        /*004a*/ 	.short	(.L_22 - .L_21)
	.align		4
.L_21:
        /*004c*/ 	.word	index@(_Z20continuousDenseBlockjjjPfS_S_)
        /*0050*/ 	.word	0x00000000


	//----- nvinfo : EIATTR_MIN_STACK_SIZE
	.align		4
.L_22:
        /*0054*/ 	.byte	0x04, 0x12
        /*0056*/ 	.short	(.L_24 - .L_23)
	.align		4
.L_23:
        /*0058*/ 	.word	index@(_Z25continuousDenseFastDividejjjjjPfS_S_)
        /*005c*/ 	.word	0x00000000


	//----- nvinfo : EIATTR_MIN_STACK_SIZE
	.align		4
.L_24:
        /*0060*/ 	.byte	0x04, 0x12
        /*0062*/ 	.short	(.L_26 - .L_25)
	.align		4
.L_25:
        /*0064*/ 	.word	index@(_Z15continuousDensejjPfS_S_)
        /*0068*/ 	.word	0x00000000
.L_26:


//--------------------- .nv.compat                --------------------------
	.section	.nv.compat,"",@"SHT_CUDA_COMPAT_INFO"
	.align	4
        /*0000*/ 	.byte	0x02, 0x09, 0x00, 0x00, 0x02, 0x02, 0x01, 0x00, 0x02, 0x05, 0x05, 0x00, 0x03, 0x07, 0x01, 0x01
        /*0010*/ 	.byte	0x02, 0x03, 0x00, 0x00, 0x02, 0x06, 0x01, 0x00, 0x04, 0x0b, 0x08, 0x00, 0x09, 0x00, 0x00, 0x00
        /*0020*/ 	.byte	0x00, 0x00, 0x00, 0x00


//--------------------- .nv.info._Z20continuousDenseBlockjjjPfS_S_ --------------------------
	.section	.nv.info._Z20continuousDenseBlockjjjPfS_S_,"",@"SHT_CUDA_INFO"
	.sectionflags	@""
	.align	4


	//----- nvinfo : EIATTR_CUDA_API_VERSION
	.align		4
        /*0000*/ 	.byte	0x04, 0x37
        /*0002*/ 	.short	(.L_28 - .L_27)
.L_27:
        /*0004*/ 	.word	0x00000082


	//----- nvinfo : EIATTR_KPARAM_INFO
	.align		4
.L_28:
        /*0008*/ 	.byte	0x04, 0x17
        /*000a*/ 	.short	(.L_30 - .L_29)
.L_29:
        /*000c*/ 	.word	0x00000000
        /*0010*/ 	.short	0x0005
        /*0012*/ 	.short	0x0020
        /*0014*/ 	.byte	0x00, 0xf5, 0x21, 0x00


	//----- nvinfo : EIATTR_KPARAM_INFO
	.align		4
.L_30:
        /*0018*/ 	.byte	0x04, 0x17
        /*001a*/ 	.short	(.L_32 - .L_31)
.L_31:
        /*001c*/ 	.word	0x00000000
        /*0020*/ 	.short	0x0004
        /*0022*/ 	.short	0x0018
        /*0024*/ 	.byte	0x00, 0xf5, 0x21, 0x00


	//----- nvinfo : EIATTR_KPARAM_INFO
	.align		4
.L_32:
        /*0028*/ 	.byte	0x04, 0x17
        /*002a*/ 	.short	(.L_34 - .L_33)
.L_33:
        /*002c*/ 	.word	0x00000000
        /*0030*/ 	.short	0x0003
        /*0032*/ 	.short	0x0010
        /*0034*/ 	.byte	0x00, 0xf5, 0x21, 0x00


	//----- nvinfo : EIATTR_KPARAM_INFO
	.align		4
.L_34:
        /*0038*/ 	.byte	0x04, 0x17
        /*003a*/ 	.short	(.L_36 - .L_35)
.L_35:
        /*003c*/ 	.word	0x00000000
        /*0040*/ 	.short	0x0002
        /*0042*/ 	.short	0x0008
        /*0044*/ 	.byte	0x00, 0xf0, 0x11, 0x00


	//----- nvinfo : EIATTR_KPARAM_INFO
	.align		4
.L_36:
        /*0048*/ 	.byte	0x04, 0x17
        /*004a*/ 	.short	(.L_38 - .L_37)
.L_37:
        /*004c*/ 	.word	0x00000000
        /*0050*/ 	.short	0x0001
        /*0052*/ 	.short	0x0004
        /*0054*/ 	.byte	0x00, 0xf0, 0x11, 0x00


	//----- nvinfo : EIATTR_KPARAM_INFO
	.align		4
.L_38:
        /*0058*/ 	.byte	0x04, 0x17
        /*005a*/ 	.short	(.L_40 - .L_39)
.L_39:
        /*005c*/ 	.word	0x00000000
        /*0060*/ 	.short	0x0000
        /*0062*/ 	.short	0x0000
        /*0064*/ 	.byte	0x00, 0xf0, 0x11, 0x00


	//----- nvinfo : EIATTR_SPARSE_MMA_MASK
	.align		4
.L_40:
        /*0068*/ 	.byte	0x03, 0x50
        /*006a*/ 	.short	0x0000


	//----- nvinfo : EIATTR_MAXREG_COUNT
	.align		4
        /*006c*/ 	.byte	0x03, 0x1b
        /*006e*/ 	.short	0x00ff


	//----- nvinfo : EIATTR_MERCURY_ISA_VERSION
	.align		4
        /*0070*/ 	.byte	0x03, 0x5f
        /*0072*/ 	.short	0x0101


	//----- nvinfo : EIATTR_VRC_CTA_INIT_COUNT
	.align		4
        /*0074*/ 	.byte	0x02, 0x4a
	.zero		1
	.zero		1


	//----- nvinfo : EIATTR_EXIT_INSTR_OFFSETS
	.align		4
        /*0078*/ 	.byte	0x04, 0x1c
        /*007a*/ 	.short	(.L_42 - .L_41)


	//   ....[0]....
.L_41:
        /*007c*/ 	.word	0x000001e0


	//   ....[1]....
        /*0080*/ 	.word	0x00000f10


	//----- nvinfo : EIATTR_CRS_STACK_SIZE
	.align		4
.L_42:
        /*0084*/ 	.byte	0x04, 0x1e
        /*0086*/ 	.short	(.L_44 - .L_43)
.L_43:
        /*0088*/ 	.word	0x00000000


	//----- nvinfo : EIATTR_CBANK_PARAM_SIZE
	.align		4
.L_44:
        /*008c*/ 	.byte	0x03, 0x19
        /*008e*/ 	.short	0x0028


	//----- nvinfo : EIATTR_PARAM_CBANK
	.align		4
        /*0090*/ 	.byte	0x04, 0x0a
        /*0092*/ 	.short	(.L_46 - .L_45)
	.align		4
.L_45:
        /*0094*/ 	.word	index@(.nv.constant0._Z20continuousDenseBlockjjjPfS_S_)
        /*0098*/ 	.short	0x0380
        /*009a*/ 	.short	0x0028


	//----- nvinfo : EIATTR_SW_WAR
	.align		4
.L_46:
        /*009c*/ 	.byte	0x04, 0x36
        /*009e*/ 	.short	(.L_48 - .L_47)
.L_47:
        /*00a0*/ 	.word	0x00000008
.L_48:


//--------------------- .nv.info._Z25continuousDenseFastDividejjjjjPfS_S_ --------------------------
	.section	.nv.info._Z25continuousDenseFastDividejjjjjPfS_S_,"",@"SHT_CUDA_INFO"
	.sectionflags	@""
	.align	4


	//----- nvinfo : EIATTR_CUDA_API_VERSION
	.align		4
        /*0000*/ 	.byte	0x04, 0x37
        /*0002*/ 	.short	(.L_50 - .L_49)
.L_49:
        /*0004*/ 	.word	0x00000082


	//----- nvinfo : EIATTR_KPARAM_INFO
	.align		4
.L_50:
        /*0008*/ 	.byte	0x04, 0x17
        /*000a*/ 	.short	(.L_52 - .L_51)
.L_51:
        /*000c*/ 	.word	0x00000000
        /*0010*/ 	.short	0x0007
        /*0012*/ 	.short	0x0028
        /*0014*/ 	.byte	0x00, 0xf5, 0x21, 0x00


	//----- nvinfo : EIATTR_KPARAM_INFO
	.align		4
.L_52:
        /*0018*/ 	.byte	0x04, 0x17
        /*001a*/ 	.short	(.L_54 - .L_53)
.L_53:
        /*001c*/ 	.word	0x00000000
        /*0020*/ 	.short	0x0006
        /*0022*/ 	.short	0x0020
        /*0024*/ 	.byte	0x00, 0xf5, 0x21, 0x00


	//----- nvinfo : EIATTR_KPARAM_INFO
	.align		4
.L_54:
        /*0028*/ 	.byte	0x04, 0x17
        /*002a*/ 	.short	(.L_56 - .L_55)
.L_55:
        /*002c*/ 	.word	0x00000000
        /*0030*/ 	.short	0x0005
        /*0032*/ 	.short	0x0018
        /*0034*/ 	.byte	0x00, 0xf5, 0x21, 0x00


	//----- nvinfo : EIATTR_KPARAM_INFO
	.align		4
.L_56:
        /*0038*/ 	.byte	0x04, 0x17
        /*003a*/ 	.short	(.L_58 - .L_57)
.L_57:
        /*003c*/ 	.word	0x00000000
        /*0040*/ 	.short	0x0004
        /*0042*/ 	.short	0x0010
        /*0044*/ 	.byte	0x00, 0xf0, 0x11, 0x00


	//----- nvinfo : EIATTR_KPARAM_INFO
	.align		4
.L_58:
        /*0048*/ 	.byte	0x04, 0x17
        /*004a*/ 	.short	(.L_60 - .L_59)
.L_59:
        /*004c*/ 	.word	0x00000000
        /*0050*/ 	.short	0x0003
        /*0052*/ 	.short	0x000c
        /*0054*/ 	.byte	0x00, 0xf0, 0x11, 0x00


	//----- nvinfo : EIATTR_KPARAM_INFO
	.align		4
.L_60:
        /*0058*/ 	.byte	0x04, 0x17
        /*005a*/ 	.short	(.L_62 - .L_61)
.L_61:
        /*005c*/ 	.word	0x00000000
        /*0060*/ 	.short	0x0002
        /*0062*/ 	.short	0x0008
        /*0064*/ 	.byte	0x00, 0xf0, 0x11, 0x00


	//----- nvinfo : EIATTR_KPARAM_INFO
	.align		4
.L_62:
        /*0068*/ 	.byte	0x04, 0x17
        /*006a*/ 	.short	(.L_64 - .L_63)
.L_63:
        /*006c*/ 	.word	0x00000000
        /*0070*/ 	.short	0x0001
        /*0072*/ 	.short	0x0004
        /*0074*/ 	.byte	0x00, 0xf0, 0x11, 0x00


	//----- nvinfo : EIATTR_KPARAM_INFO
	.align		4
.L_64:
        /*0078*/ 	.byte	0x04, 0x17
        /*007a*/ 	.short	(.L_66 - .L_65)
.L_65:
        /*007c*/ 	.word	0x00000000
        /*0080*/ 	.short	0x0000
        /*0082*/ 	.short	0x0000
        /*0084*/ 	.byte	0x00, 0xf0, 0x11, 0x00


	//----- nvinfo : EIATTR_SPARSE_MMA_MASK
	.align		4
.L_66:
        /*0088*/ 	.byte	0x03, 0x50
        /*008a*/ 	.short	0x0000


	//----- nvinfo : EIATTR_MAXREG_COUNT
	.align		4
        /*008c*/ 	.byte	0x03, 0x1b
        /*008e*/ 	.short	0x00ff


	//----- nvinfo : EIATTR_MERCURY_ISA_VERSION
	.align		4
        /*0090*/ 	.byte	0x03, 0x5f
        /*0092*/ 	.short	0x0101


	//----- nvinfo : EIATTR_VRC_CTA_INIT_COUNT
	.align		4
        /*0094*/ 	.byte	0x02, 0x4a
	.zero		1
	.zero		1


	//----- nvinfo : EIATTR_EXIT_INSTR_OFFSETS
	.align		4
        /*0098*/ 	.byte	0x04, 0x1c
        /*009a*/ 	.short	(.L_68 - .L_67)


	//   ....[0]....
.L_67:
        /*009c*/ 	.word	0x00000070


	//   ....[1]....
        /*00a0*/ 	.word	0x00000230


	//----- nvinfo : EIATTR_CBANK_PARAM_SIZE
	.align		4
.L_68:
        /*00a4*/ 	.byte	0x03, 0x19
        /*00a6*/ 	.short	0x0030


	//----- nvinfo : EIATTR_PARAM_CBANK
	.align		4
        /*00a8*/ 	.byte	0x04, 0x0a
        /*00aa*/ 	.short	(.L_70 - .L_69)
	.align		4
.L_69:
        /*00ac*/ 	.word	index@(.nv.constant0._Z25continuousDenseFastDividejjjjjPfS_S_)
        /*00b0*/ 	.short	0x0380
        /*00b2*/ 	.short	0x0030


	//----- nvinfo : EIATTR_SW_WAR
	.align		4
.L_70:
        /*00b4*/ 	.byte	0x04, 0x36
        /*00b6*/ 	.short	(.L_72 - .L_71)
.L_71:
        /*00b8*/ 	.word	0x00000008
.L_72:


//--------------------- .nv.info._Z15continuousDensejjPfS_S_ --------------------------
	.section	.nv.info._Z15continuousDensejjPfS_S_,"",@"SHT_CUDA_INFO"
	.sectionflags	@""
	.align	4


	//----- nvinfo : EIATTR_CUDA_API_VERSION
	.align		4
        /*0000*/ 	.byte	0x04, 0x37
        /*0002*/ 	.short	(.L_74 - .L_73)
.L_73:
        /*0004*/ 	.word	0x00000082


	//----- nvinfo : EIATTR_KPARAM_INFO
	.align		4
.L_74:
        /*0008*/ 	.byte	0x04, 0x17
        /*000a*/ 	.short	(.L_76 - .L_75)
.L_75:
        /*000c*/ 	.word	0x00000000
        /*0010*/ 	.short	0x0004
        /*0012*/ 	.short	0x0018
        /*0014*/ 	.byte	0x00, 0xf5, 0x21, 0x00


	//----- nvinfo : EIATTR_KPARAM_INFO
	.align		4
.L_76:
        /*0018*/ 	.byte	0x04, 0x17
        /*001a*/ 	.short	(.L_78 - .L_77)
.L_77:
        /*001c*/ 	.word	0x00000000
        /*0020*/ 	.short	0x0003
        /*0022*/ 	.short	0x0010
        /*0024*/ 	.byte	0x00, 0xf5, 0x21, 0x00


	//----- nvinfo : EIATTR_KPARAM_INFO
	.align		4
.L_78:
        /*0028*/ 	.byte	0x04, 0x17
        /*002a*/ 	.short	(.L_80 - .L_79)
.L_79:
        /*002c*/ 	.word	0x00000000
        /*0030*/ 	.short	0x0002
        /*0032*/ 	.short	0x0008
        /*0034*/ 	.byte	0x00, 0xf5, 0x21, 0x00


	//----- nvinfo : EIATTR_KPARAM_INFO
	.align		4
.L_80:
        /*0038*/ 	.byte	0x04, 0x17
        /*003a*/ 	.short	(.L_82 - .L_81)
.L_81:
        /*003c*/ 	.word	0x00000000
        /*0040*/ 	.short	0x0001
        /*0042*/ 	.short	0x0004
        /*0044*/ 	.byte	0x00, 0xf0, 0x11, 0x00


	//----- nvinfo : EIATTR_KPARAM_INFO
	.align		4
.L_82:
        /*0048*/ 	.byte	0x04, 0x17
        /*004a*/ 	.short	(.L_84 - .L_83)
.L_83:
        /*004c*/ 	.word	0x00000000
        /*0050*/ 	.short	0x0000
        /*0052*/ 	.short	0x0000
        /*0054*/ 	.byte	0x00, 0xf0, 0x11, 0x00


	//----- nvinfo : EIATTR_SPARSE_MMA_MASK
	.align		4
.L_84:
        /*0058*/ 	.byte	0x03, 0x50
        /*005a*/ 	.short	0x0000


	//----- nvinfo : EIATTR_MAXREG_COUNT
	.align		4
        /*005c*/ 	.byte	0x03, 0x1b
        /*005e*/ 	.short	0x00ff


	//----- nvinfo : EIATTR_MERCURY_ISA_VERSION
	.align		4
        /*0060*/ 	.byte	0x03, 0x5f
        /*0062*/ 	.short	0x0101


	//----- nvinfo : EIATTR_VRC_CTA_INIT_COUNT
	.align		4
        /*0064*/ 	.byte	0x02, 0x4a
	.zero		1
	.zero		1


	//----- nvinfo : EIATTR_EXIT_INSTR_OFFSETS
	.align		4
        /*0068*/ 	.byte	0x04, 0x1c
        /*006a*/ 	.short	(.L_86 - .L_85)


	//   ....[0]....
.L_85:
        /*006c*/ 	.word	0x00000080


	//   ....[1]....
        /*0070*/ 	.word	0x00000280


	//----- nvinfo : EIATTR_CBANK_PARAM_SIZE
	.align		4
.L_86:
        /*0074*/ 	.byte	0x03, 0x19
        /*0076*/ 	.short	0x0020


	//----- nvinfo : EIATTR_PARAM_CBANK
	.align		4
        /*0078*/ 	.byte	0x04, 0x0a
        /*007a*/ 	.short	(.L_88 - .L_87)
	.align		4
.L_87:
        /*007c*/ 	.word	index@(.nv.constant0._Z15continuousDensejjPfS_S_)
        /*0080*/ 	.short	0x0380
        /*0082*/ 	.short	0x0020


	//----- nvinfo : EIATTR_SW_WAR
	.align		4
.L_88:
        /*0084*/ 	.byte	0x04, 0x36
        /*0086*/ 	.short	(.L_90 - .L_89)
.L_89:
        /*0088*/ 	.word	0x00000008
.L_90:


//--------------------- .nv.callgraph             --------------------------
	.section	.nv.callgraph,"",@"SHT_CUDA_CALLGRAPH"
	.align	4
	.sectionentsize	8
	.align		4
        /*0000*/ 	.word	0x00000000
	.align		4
        /*0004*/ 	.word	0xffffffff
	.align		4
        /*0008*/ 	.word	0x00000000
	.align		4
        /*000c*/ 	.word	0xfffffffe
	.align		4
        /*0010*/ 	.word	0x00000000
	.align		4
        /*0014*/ 	.word	0xfffffffd
	.align		4
        /*0018*/ 	.word	0x00000000
	.align		4
        /*001c*/ 	.word	0xfffffffc


//--------------------- .nv.constant4             --------------------------
	.section	.nv.constant4,"a",@progbits
	.align	8
	.align		8
.nv.constant4:
        /*0000*/ 	.dword	precalc_xorwow_matrix
	.align		8
        /*0008*/ 	.dword	precalc_xorwow_offset_matrix
	.align		8
        /*0010*/ 	.dword	mrg32k3aM1
	.align		8
        /*0018*/ 	.dword	mrg32k3aM2
	.align		8
        /*0020*/ 	.dword	mrg32k3aM1SubSeq
	.align		8
        /*0028*/ 	.dword	mrg32k3aM2SubSeq
	.align		8
        /*0030*/ 	.dword	mrg32k3aM1Seq
	.align		8
        /*0038*/ 	.dword	mrg32k3aM2Seq


//--------------------- .nv.constant3             --------------------------
	.section	.nv.constant3,"a",@progbits
	.align	8
.nv.constant3:
	.type		__cr_lgamma_table,@object
	.size		__cr_lgamma_table,(.L_8 - __cr_lgamma_table)
__cr_lgamma_table:
        /*0000*/ 	.byte	0x00, 0x00, 0x00, 0x00, 0x00, 0x00, 0x00, 0x00, 0x00, 0x00, 0x00, 0x00, 0x00, 0x00, 0x00, 0x00
        /*0010*/ 	.byte	0xef, 0x39, 0xfa, 0xfe, 0x42, 0x2e, 0xe6, 0x3f, 0x02, 0x20, 0x2a, 0xfa, 0x0b, 0xab, 0xfc, 0x3f
        /*0020*/ 	.byte	0xf9, 0x2c, 0x92, 0x7c, 0xa7, 0x6c, 0x09, 0x40, 0xc9, 0x79, 0x44, 0x3c, 0x64, 0x26, 0x13, 0x40
        /*0030*/ 	.byte	0xca, 0x01, 0xcf, 0x3a, 0x27, 0x51, 0x1a, 0x40, 0x30, 0xcc, 0x2d, 0xf3, 0xe1, 0x0c, 0x21, 0x40
        /*0040*/ 	.byte	0x0d, 0xb7, 0xfc, 0x82, 0x8e, 0x35, 0x25, 0x40
.L_8:


//--------------------- .text._Z20continuousDenseBlockjjjPfS_S_ --------------------------
	.section	.text._Z20continuousDenseBlockjjjPfS_S_,"ax",@progbits
	.align	128
        .global         _Z20continuousDenseBlockjjjPfS_S_
        .type           _Z20continuousDenseBlockjjjPfS_S_,@function
        .size           _Z20continuousDenseBlockjjjPfS_S_,(.L_x_13 - _Z20continuousDenseBlockjjjPfS_S_)
        .other          _Z20continuousDenseBlockjjjPfS_S_,@"STO_CUDA_ENTRY STV_DEFAULT"
_Z20continuousDenseBlockjjjPfS_S_:
.text._Z20continuousDenseBlockjjjPfS_S_:
[----:B------:R-:W-:Y:S01]  /*0000*/  LDC R1, c[0x0][0x37c] ;  /* 0x0000df00ff017b82 */ /* 0x000fe20000000800 */
[----:B------:R-:W0:Y:S01]  /*0010*/  LDCU UR5, c[0x0][0x388] ;  /* 0x00007100ff0577ac */ /* 0x000e220008000800 */
[----:B------:R-:W1:Y:S06]  /*0020*/  S2R R4, SR_TID.X ;  /* 0x0000000000047919 */ /* 0x000e6c0000002100 */
[----:B------:R-:W1:Y:S01]  /*0030*/  S2UR UR4, SR_CTAID.X ;  /* 0x00000000000479c3 */ /* 0x000e620000002500 */
[----:B------:R-:W2:Y:S07]  /*0040*/  LDCU.64 UR6, c[0x0][0x380] ;  /* 0x00007000ff0677ac */ /* 0x000eae0008000a00 */
[----:B------:R-:W1:Y:S01]  /*0050*/  LDC R5, c[0x0][0x360] ;  /* 0x0000d800ff057b82 */ /* 0x000e620000000800 */
[----:B0-----:R-:W0:Y:S01]  /*0060*/  I2F.U32.RP R0, UR5 ;  /* 0x0000000500007d06 */ /* 0x001e220008209000 */
[----:B------:R-:W-:-:S07]  /*0070*/  ISETP.NE.U32.AND P2, PT, RZ, UR5, PT ;  /* 0x00000005ff007c0c */ /* 0x000fce000bf45070 */
[----:B0-----:R-:W0:Y:S02]  /*0080*/  MUFU.RCP R0, R0 ;  /* 0x0000000000007308 */ /* 0x001e240000001000 */
[----:B0-----:R-:W-:Y:S01]  /*0090*/  IADD3 R2, PT, PT, R0, 0xffffffe, RZ ;  /* 0x0ffffffe00027810 */ /* 0x001fe20007ffe0ff */
[----:B-1----:R-:W-:-:S05]  /*00a0*/  IMAD R0, R5, UR4, R4 ;  /* 0x0000000405007c24 */ /* 0x002fca000f8e0204 */
[----:B------:R0:W1:Y:S02]  /*00b0*/  F2I.FTZ.U32.TRUNC.NTZ R3, R2 ;  /* 0x0000000200037305 */ /* 0x000064000021f000 */
[----:B0-----:R-:W-:Y:S01]  /*00c0*/  HFMA2 R2, -RZ, RZ, 0, 0 ;  /* 0x00000000ff027431 */ /* 0x001fe200000001ff */
[----:B-1----:R-:W-:-:S05]  /*00d0*/  IADD3 R7, PT, PT, RZ, -R3, RZ ;  /* 0x80000003ff077210 */ /* 0x002fca0007ffe0ff */
[----:B------:R-:W-:-:S04]  /*00e0*/  IMAD R7, R7, UR5, RZ ;  /* 0x0000000507077c24 */ /* 0x000fc8000f8e02ff */
[----:B------:R-:W-:-:S06]  /*00f0*/  IMAD.HI.U32 R3, R3, R7, R2 ;  /* 0x0000000703037227 */ /* 0x000fcc00078e0002 */
[----:B------:R-:W-:-:S05]  /*0100*/  IMAD.HI.U32 R3, R3, R0, RZ ;  /* 0x0000000003037227 */ /* 0x000fca00078e00ff */
[----:B------:R-:W-:-:S05]  /*0110*/  IADD3 R7, PT, PT, -R3, RZ, RZ ;  /* 0x000000ff03077210 */ /* 0x000fca0007ffe1ff */
[----:B------:R-:W-:-:S05]  /*0120*/  IMAD R2, R7, UR5, R0 ;  /* 0x0000000507027c24 */ /* 0x000fca000f8e0200 */
[----:B------:R-:W-:-:S13]  /*0130*/  ISETP.GE.U32.AND P0, PT, R2, UR5, PT ;  /* 0x0000000502007c0c */ /* 0x000fda000bf06070 */
[----:B------:R-:W-:Y:S02]  /*0140*/  @P0 IADD3 R2, PT, PT, R2, -UR5, RZ ;  /* 0x8000000502020c10 */ /* 0x000fe4000fffe0ff */
[----:B------:R-:W-:Y:S02]  /*0150*/  @P0 IADD3 R3, PT, PT, R3, 0x1, RZ ;  /* 0x0000000103030810 */ /* 0x000fe40007ffe0ff */
[----:B------:R-:W-:-:S13]  /*0160*/  ISETP.GE.U32.AND P1, PT, R2, UR5, PT ;  /* 0x0000000502007c0c */ /* 0x000fda000bf26070 */
[----:B------:R-:W-:Y:S02]  /*0170*/  @P1 IADD3 R3, PT, PT, R3, 0x1, RZ ;  /* 0x0000000103031810 */ /* 0x000fe40007ffe0ff */
[----:B------:R-:W-:-:S04]  /*0180*/  @!P2 LOP3.LUT R3, RZ, UR5, RZ, 0x33, !PT ;  /* 0x00000005ff03ac12 */ /* 0x000fc8000f8e33ff */
[C---:B------:R-:W-:Y:S01]  /*0190*/  IADD3 R7, PT, PT, -R3.reuse, RZ, RZ ;  /* 0x000000ff03077210 */ /* 0x040fe20007ffe1ff */
[----:B------:R-:W-:-:S04]  /*01a0*/  IMAD R2, R3, R5, RZ ;  /* 0x0000000503027224 */ /* 0x000fc800078e02ff */
[----:B------:R-:W-:Y:S01]  /*01b0*/  IMAD R0, R7, UR5, R0 ;  /* 0x0000000507007c24 */ /* 0x000fe2000f8e0200 */
[----:B--2---:R-:W-:-:S04]  /*01c0*/  VIADDMNMX.U32 R5, R2, R5, UR6, PT ;  /* 0x0000000602057e46 */ /* 0x004fc8000b800005 */
[----:B------:R-:W-:-:S13]  /*01d0*/  ISETP.GE.U32.AND P0, PT, R0, UR7, PT ;  /* 0x0000000700007c0c */ /* 0x000fda000bf06070 */
[----:B------:R-:W-:Y:S05]  /*01e0*/  @P0 EXIT ;  /* 0x000000000000094d */ /* 0x000fea0003800000 */
[----:B------:R-:W-:Y:S01]  /*01f0*/  ISETP.GE.U32.AND P0, PT, R2, R5, PT ;  /* 0x000000050200720c */ /* 0x000fe20003f06070 */
[----:B------:R-:W0:Y:S01]  /*0200*/  LDCU.64 UR4, c[0x0][0x358] ;  /* 0x00006b00ff0477ac */ /* 0x000e220008000a00 */
[----:B------:R-:W-:Y:S01]  /*0210*/  BSSY.RECONVERGENT B0, `(.L_x_0) ;  /* 0x00000cc000007945 */ /* 0x000fe20003800200 */
[----:B------:R-:W-:-:S10]  /*0220*/  MOV R18, RZ ;  /* 0x000000ff00127202 */ /* 0x000fd40000000f00 */
[----:B------:R-:W-:Y:S05]  /*0230*/  @P0 BRA `(.L_x_1) ;  /* 0x0000000c00240947 */ /* 0x000fea0003800000 */
[CC--:B------:R-:W-:Y:S01]  /*0240*/  IADD3 R3, PT, PT, R5.reuse, -R2.reuse, RZ ;  /* 0x8000000205037210 */ /* 0x0c0fe20007ffe0ff */
[----:B------:R-:W-:Y:S01]  /*0250*/  BSSY.RECONVERGENT B1, `(.L_x_2) ;  /* 0x0000062000017945 */ /* 0x000fe20003800200 */
[----:B------:R-:W-:Y:S01]  /*0260*/  IADD3 R5, PT, PT, -R5, R2, RZ ;  /* 0x0000000205057210 */ /* 0x000fe20007ffe1ff */
[----:B------:R-:W-:Y:S01]  /*0270*/  IMAD R27, R2, UR7, R0 ;  /* 0x00000007021b7c24 */ /* 0x000fe2000f8e0200 */
[----:B------:R-:W-:Y:S02]  /*0280*/  LOP3.LUT R4, R3, 0xf, RZ, 0xc0, !PT ;  /* 0x0000000f03047812 */ /* 0x000fe400078ec0ff */
[----:B------:R-:W-:Y:S02]  /*0290*/  ISETP.GT.U32.AND P0, PT, R5, -0x10, PT ;  /* 0xfffffff00500780c */ /* 0x000fe40003f04070 */
[----:B------:R-:W-:Y:S02]  /*02a0*/  ISETP.NE.AND P1, PT, R4, RZ, PT ;  /* 0x000000ff0400720c */ /* 0x000fe40003f25270 */
[----:B------:R-:W-:-:S09]  /*02b0*/  MOV R18, RZ ;  /* 0x000000ff00127202 */ /* 0x000fd20000000f00 */
[----:B------:R-:W-:Y:S05]  /*02c0*/  @P0 BRA `(.L_x_3) ;  /* 0x0000000400680947 */ /* 0x000fea0003800000 */
[----:B------:R-:W-:Y:S01]  /*02d0*/  LOP3.LUT R5, R3, 0xfffffff0, RZ, 0xc0, !PT ;  /* 0xfffffff003057812 */ /* 0x000fe200078ec0ff */
[----:B------:R-:W-:-:S03]  /*02e0*/  HFMA2 R18, -RZ, RZ, 0, 0 ;  /* 0x00000000ff127431 */ /* 0x000fc600000001ff */
[----:B------:R-:W-:-:S07]  /*02f0*/  IADD3 R5, PT, PT, -R5, RZ, RZ ;  /* 0x000000ff05057210 */ /* 0x000fce0007ffe1ff */
.L_x_4:
[----:B------:R-:W1:Y:S08]  /*0300*/  LDC.64 R14, c[0x0][0x3a0] ;  /* 0x0000e800ff0e7b82 */ /* 0x000e700000000a00 */
[----:B------:R-:W2:Y:S01]  /*0310*/  LDC.64 R12, c[0x0][0x398] ;  /* 0x0000e600ff0c7b82 */ /* 0x000ea20000000a00 */
[----:B-1----:R-:W-:-:S06]  /*0320*/  IMAD.WIDE.U32 R28, R27, 0x4, R14 ;  /* 0x000000041b1c7825 */ /* 0x002fcc00078e000e */
[----:B0-----:R0:W3:Y:S01]  /*0330*/  LDG.E R28, desc[UR4][R28.64] ;  /* 0x000000041c1c7981 */ /* 0x0010e2000c1e1900 */
[----:B--2---:R-:W-:-:S05]  /*0340*/  IMAD.WIDE.U32 R12, R2, 0x4, R12 ;  /* 0x00000004020c7825 */ /* 0x004fca00078e000c */
[----:B------:R-:W3:Y:S01]  /*0350*/  LDG.E R19, desc[UR4][R12.64] ;  /* 0x000000040c137981 */ /* 0x000ee2000c1e1900 */
[----:B------:R-:W-:-:S03]  /*0360*/  IADD3 R9, PT, PT, R27, UR7, RZ ;  /* 0x000000071b097c10 */ /* 0x000fc6000fffe0ff */
[----:B------:R-:W2:Y:S01]  /*0370*/  LDG.E R25, desc[UR4][R12.64+0x4] ;  /* 0x000004040c197981 */ /* 0x000ea2000c1e1900 */
[C---:B------:R-:W-:Y:S01]  /*0380*/  IADD3 R7, PT, PT, R9.reuse, UR7, RZ ;  /* 0x0000000709077c10 */ /* 0x040fe2000fffe0ff */
[--C-:B------:R-:W-:Y:S02]  /*0390*/  IMAD.WIDE.U32 R8, R9, 0x4, R14.reuse ;  /* 0x0000000409087825 */ /* 0x100fe400078e000e */
[----:B------:R-:W4:Y:S02]  /*03a0*/  LDG.E R20, desc[UR4][R12.64+0x8] ;  /* 0x000008040c147981 */ /* 0x000f24000c1e1900 */
[C-C-:B------:R-:W-:Y:S01]  /*03b0*/  IMAD.WIDE.U32 R10, R7.reuse, 0x4, R14.reuse ;  /* 0x00000004070a7825 */ /* 0x140fe200078e000e */
[----:B------:R-:W-:Y:S01]  /*03c0*/  IADD3 R7, PT, PT, R7, UR7, RZ ;  /* 0x0000000707077c10 */ /* 0x000fe2000fffe0ff */
[----:B------:R-:W2:Y:S03]  /*03d0*/  LDG.E R24, desc[UR4][R8.64] ;  /* 0x0000000408187981 */ /* 0x000ea6000c1e1900 */
[C---:B------:R-:W-:Y:S01]  /*03e0*/  IADD3 R27, PT, PT, R7.reuse, UR7, RZ ;  /* 0x00000007071b7c10 */ /* 0x040fe2000fffe0ff */
[--C-:B------:R-:W-:Y:S01]  /*03f0*/  IMAD.WIDE.U32 R6, R7, 0x4, R14.reuse ;  /* 0x0000000407067825 */ /* 0x100fe200078e000e */
[----:B------:R-:W4:Y:S02]  /*0400*/  LDG.E R21, desc[UR4][R10.64] ;  /* 0x000000040a157981 */ /* 0x000f24000c1e1900 */
[C---:B------:R-:W-:Y:S01]  /*0410*/  IADD3 R17, PT, PT, R27.reuse, UR7, RZ ;  /* 0x000000071b117c10 */ /* 0x040fe2000fffe0ff */
[----:B------:R-:W-:-:S02]  /*0420*/  IMAD.WIDE.U32 R26, R27, 0x4, R14 ;  /* 0x000000041b1a7825 */ /* 0x000fc400078e000e */
[----:B------:R-:W5:Y:S02]  /*0430*/  LDG.E R6, desc[UR4][R6.64] ;  /* 0x0000000406067981 */ /* 0x000f64000c1e1900 */
[C-C-:B------:R-:W-:Y:S01]  /*0440*/  IMAD.WIDE.U32 R22, R17.reuse, 0x4, R14.reuse ;  /* 0x0000000411167825 */ /* 0x140fe200078e000e */
[----:B------:R-:W-:Y:S01]  /*0450*/  IADD3 R17, PT, PT, R17, UR7, RZ ;  /* 0x0000000711117c10 */ /* 0x000fe2000fffe0ff */
[----:B------:R-:W5:Y:S04]  /*0460*/  LDG.E R9, desc[UR4][R26.64] ;  /* 0x000000041a097981 */ /* 0x000f68000c1e1900 */
[----:B------:R-:W5:Y:S04]  /*0470*/  LDG.E R8, desc[UR4][R12.64+0x10] ;  /* 0x000010040c087981 */ /* 0x000f68000c1e1900 */
[----:B------:R-:W5:Y:S01]  /*0480*/  LDG.E R7, desc[UR4][R12.64+0xc] ;  /* 0x00000c040c077981 */ /* 0x000f62000c1e1900 */
[C---:B0-----:R-:W-:Y:S01]  /*0490*/  IADD3 R29, PT, PT, R17.reuse, UR7, RZ ;  /* 0x00000007111d7c10 */ /* 0x041fe2000fffe0ff */
[----:B------:R-:W-:-:S02]  /*04a0*/  IMAD.WIDE.U32 R16, R17, 0x4, R14 ;  /* 0x0000000411107825 */ /* 0x000fc400078e000e */
[----:B------:R3:W5:Y:S04]  /*04b0*/  LDG.E R11, desc[UR4][R22.64] ;  /* 0x00000004160b7981 */ /* 0x000768000c1e1900 */
[----:B------:R-:W5:Y:S04]  /*04c0*/  LDG.E R10, desc[UR4][R12.64+0x14] ;  /* 0x000014040c0a7981 */ /* 0x000f68000c1e1900 */
[----:B------:R5:W5:Y:S04]  /*04d0*/  LDG.E R17, desc[UR4][R16.64] ;  /* 0x0000000410117981 */ /* 0x000b68000c1e1900 */
[----:B------:R-:W5:Y:S01]  /*04e0*/  LDG.E R27, desc[UR4][R12.64+0x1c] ;  /* 0x00001c040c1b7981 */ /* 0x000f62000c1e1900 */
[----:B---3--:R-:W-:Y:S01]  /*04f0*/  FFMA R23, R28, R19, R18 ;  /* 0x000000131c177223 */ /* 0x008fe20000000012 */
[----:B------:R-:W-:-:S02]  /*0500*/  IMAD.WIDE.U32 R18, R29, 0x4, R14 ;  /* 0x000000041d127825 */ /* 0x000fc400078e000e */
[----:B------:R-:W3:Y:S04]  /*0510*/  LDG.E R28, desc[UR4][R12.64+0x18] ;  /* 0x000018040c1c7981 */ /* 0x000ee8000c1e1900 */
[----:B------:R-:W3:Y:S01]  /*0520*/  LDG.E R18, desc[UR4][R18.64] ;  /* 0x0000000412127981 */ /* 0x000ee2000c1e1900 */
[----:B------:R-:W-:Y:S01]  /*0530*/  IADD3 R29, PT, PT, R29, UR7, RZ ;  /* 0x000000071d1d7c10 */ /* 0x000fe2000fffe0ff */
[----:B--2---:R-:W-:-:S03]  /*0540*/  FFMA R24, R24, R25, R23 ;  /* 0x0000001918187223 */ /* 0x004fc60000000017 */
[----:B------:R-:W-:Y:S01]  /*0550*/  IADD3 R26, PT, PT, R29, UR7, RZ ;  /* 0x000000071d1a7c10 */ /* 0x000fe2000fffe0ff */
[----:B----4-:R-:W-:Y:S01]  /*0560*/  FFMA R25, R21, R20, R24 ;  /* 0x0000001415197223 */ /* 0x010fe20000000018 */
[--C-:B------:R-:W-:Y:S02]  /*0570*/  IMAD.WIDE.U32 R20, R29, 0x4, R14.reuse ;  /* 0x000000041d147825 */ /* 0x100fe400078e000e */
[C---:B------:R-:W-:Y:S01]  /*0580*/  IADD3 R29, PT, PT, R26.reuse, UR7, RZ ;  /* 0x000000071a1d7c10 */ /* 0x040fe2000fffe0ff */
[----:B------:R-:W2:Y:S01]  /*0590*/  LDG.E R19, desc[UR4][R12.64+0x20] ;  /* 0x000020040c137981 */ /* 0x000ea2000c1e1900 */
[----:B------:R-:W-:Y:S02]  /*05a0*/  IMAD.WIDE.U32 R22, R26, 0x4, R14 ;  /* 0x000000041a167825 */ /* 0x000fe400078e000e */
[C---:B------:R-:W-:Y:S01]  /*05b0*/  IADD3 R24, PT, PT, R29.reuse, UR7, RZ ;  /* 0x000000071d187c10 */ /* 0x040fe2000fffe0ff */
[----:B------:R-:W2:Y:S04]  /*05c0*/  LDG.E R20, desc[UR4][R20.64] ;  /* 0x0000000414147981 */ /* 0x000ea8000c1e1900 */
[----:B------:R-:W4:Y:S01]  /*05d0*/  LDG.E R22, desc[UR4][R22.64] ;  /* 0x0000000416167981 */ /* 0x000f22000c1e1900 */
[----:B-----5:R-:W-:Y:S01]  /*05e0*/  FFMA R16, R6, R7, R25 ;  /* 0x0000000706107223 */ /* 0x020fe20000000019 */
[----:B------:R-:W-:Y:S01]  /*05f0*/  IMAD.WIDE.U32 R6, R29, 0x4, R14 ;  /* 0x000000041d067825 */ /* 0x000fe200078e000e */
[C---:B------:R-:W-:Y:S01]  /*0600*/  IADD3 R25, PT, PT, R24.reuse, UR7, RZ ;  /* 0x0000000718197c10 */ /* 0x040fe2000fffe0ff */
[----:B------:R-:W4:Y:S02]  /*0610*/  LDG.E R21, desc[UR4][R12.64+0x24] ;  /* 0x000024040c157981 */ /* 0x000f24000c1e1900 */
[----:B------:R-:W-:Y:S01]  /*0620*/  FFMA R16, R9, R8, R16 ;  /* 0x0000000809107223 */ /* 0x000fe20000000010 */
[----:B------:R-:W-:Y:S01]  /*0630*/  IMAD.WIDE.U32 R8, R24, 0x4, R14 ;  /* 0x0000000418087825 */ /* 0x000fe200078e000e */
[----:B------:R0:W5:Y:S03]  /*0640*/  LDG.E R6, desc[UR4][R6.64] ;  /* 0x0000000406067981 */ /* 0x000166000c1e1900 */
[----:B------:R-:W-:Y:S01]  /*0650*/  FFMA R16, R11, R10, R16 ;  /* 0x0000000a0b107223 */ /* 0x000fe20000000010 */
[C---:B------:R-:W-:Y:S01]  /*0660*/  IMAD.WIDE.U32 R10, R25.reuse, 0x4, R14 ;  /* 0x00000004190a7825 */ /* 0x040fe200078e000e */
[----:B------:R-:W-:Y:S01]  /*0670*/  IADD3 R25, PT, PT, R25, UR7, RZ ;  /* 0x0000000719197c10 */ /* 0x000fe2000fffe0ff */
[----:B------:R-:W5:Y:S03]  /*0680*/  LDG.E R23, desc[UR4][R12.64+0x28] ;  /* 0x000028040c177981 */ /* 0x000f66000c1e1900 */
[----:B------:R-:W-:Y:S01]  /*0690*/  IADD3 R26, PT, PT, R25, UR7, RZ ;  /* 0x00000007191a7c10 */ /* 0x000fe2000fffe0ff */
[----:B------:R-:W5:Y:S04]  /*06a0*/  LDG.E R8, desc[UR4][R8.64] ;  /* 0x0000000408087981 */ /* 0x000f68000c1e1900 */
[----:B------:R-:W5:Y:S01]  /*06b0*/  LDG.E R29, desc[UR4][R12.64+0x2c] ;  /* 0x00002c040c1d7981 */ /* 0x000f62000c1e1900 */
[----:B0-----:R-:W-:-:S03]  /*06c0*/  IADD3 R7, PT, PT, R26, UR7, RZ ;  /* 0x000000071a077c10 */ /* 0x001fc6000fffe0ff */
[----:B------:R-:W5:Y:S04]  /*06d0*/  LDG.E R10, desc[UR4][R10.64] ;  /* 0x000000040a0a7981 */ /* 0x000f68000c1e1900 */
[----:B------:R-:W5:Y:S04]  /*06e0*/  LDG.E R9, desc[UR4][R12.64+0x34] ;  /* 0x000034040c097981 */ /* 0x000f68000c1e1900 */
[----:B------:R-:W5:Y:S01]  /*06f0*/  LDG.E R11, desc[UR4][R12.64+0x38] ;  /* 0x000038040c0b7981 */ /* 0x000f62000c1e1900 */
[----:B---3--:R-:W-:-:S04]  /*0700*/  FFMA R17, R17, R28, R16 ;  /* 0x0000001c11117223 */ /* 0x008fc80000000010 */
[----:B------:R-:W-:Y:S01]  /*0710*/  FFMA R27, R18, R27, R17 ;  /* 0x0000001b121b7223 */ /* 0x000fe20000000011 */
[--C-:B------:R-:W-:Y:S01]  /*0720*/  IMAD.WIDE.U32 R16, R25, 0x4, R14.reuse ;  /* 0x0000000419107825 */ /* 0x100fe200078e000e */
[----:B------:R-:W3:Y:S03]  /*0730*/  LDG.E R18, desc[UR4][R12.64+0x30] ;  /* 0x000030040c127981 */ /* 0x000ee6000c1e1900 */
[--C-:B------:R-:W-:Y:S02]  /*0740*/  IMAD.WIDE.U32 R24, R26, 0x4, R14.reuse ;  /* 0x000000041a187825 */ /* 0x100fe400078e000e */
[----:B------:R-:W3:Y:S02]  /*0750*/  LDG.E R16, desc[UR4][R16.64] ;  /* 0x0000000410107981 */ /* 0x000ee4000c1e1900 */
[----:B------:R-:W-:Y:S02]  /*0760*/  IMAD.WIDE.U32 R14, R7, 0x4, R14 ;  /* 0x00000004070e7825 */ /* 0x000fe400078e000e */
[----:B------:R-:W3:Y:S04]  /*0770*/  LDG.E R24, desc[UR4][R24.64] ;  /* 0x0000000418187981 */ /* 0x000ee8000c1e1900 */
[----:B------:R-:W3:Y:S04]  /*0780*/  LDG.E R14, desc[UR4][R14.64] ;  /* 0x000000040e0e7981 */ /* 0x000ee8000c1e1900 */
[----:B------:R-:W3:Y:S01]  /*0790*/  LDG.E R26, desc[UR4][R12.64+0x3c] ;  /* 0x00003c040c1a7981 */ /* 0x000ee2000c1e1900 */
[----:B--2---:R-:W-:Y:S01]  /*07a0*/  FFMA R19, R20, R19, R27 ;  /* 0x0000001314137223 */ /* 0x004fe2000000001b */
[----:B------:R-:W-:-:S03]  /*07b0*/  IADD3 R5, PT, PT, R5, 0x10, RZ ;  /* 0x0000001005057810 */ /* 0x000fc60007ffe0ff */
[----:B----4-:R-:W-:Y:S01]  /*07c0*/  FFMA R19, R22, R21, R19 ;  /* 0x0000001516137223 */ /* 0x010fe20000000013 */
[----:B------:R-:W-:-:S03]  /*07d0*/  ISETP.NE.AND P0, PT, R5, RZ, PT ;  /* 0x000000ff0500720c */ /* 0x000fc60003f05270 */
[----:B-----5:R-:W-:-:S04]  /*07e0*/  FFMA R19, R6, R23, R19 ;  /* 0x0000001706137223 */ /* 0x020fc80000000013 */
[----:B------:R-:W-:Y:S01]  /*07f0*/  FFMA R19, R8, R29, R19 ;  /* 0x0000001d08137223 */ /* 0x000fe20000000013 */
[----:B------:R-:W-:Y:S02]  /*0800*/  IADD3 R2, PT, PT, R2, 0x10, RZ ;  /* 0x0000001002027810 */ /* 0x000fe40007ffe0ff */
[----:B------:R-:W-:Y:S01]  /*0810*/  IADD3 R27, PT, PT, R7, UR7, RZ ;  /* 0x00000007071b7c10 */ /* 0x000fe2000fffe0ff */
[----:B---3--:R-:W-:-:S04]  /*0820*/  FFMA R19, R10, R18, R19 ;  /* 0x000000120a137223 */ /* 0x008fc80000000013 */
[----:B------:R-:W-:-:S04]  /*0830*/  FFMA R9, R16, R9, R19 ;  /* 0x0000000910097223 */ /* 0x000fc80000000013 */
[----:B------:R-:W-:-:S04]  /*0840*/  FFMA R9, R24, R11, R9 ;  /* 0x0000000b18097223 */ /* 0x000fc80000000009 */
[----:B------:R-:W-:Y:S01]  /*0850*/  FFMA R18, R14, R26, R9 ;  /* 0x0000001a0e127223 */ /* 0x000fe20000000009 */
[----:B------:R-:W-:Y:S06]  /*0860*/  @P0 BRA `(.L_x_4) ;  /* 0xfffffff800a40947 */ /* 0x000fec000383ffff */
.L_x_3:
[----:B0-----:R-:W-:Y:S05]  /*0870*/  BSYNC.RECONVERGENT B1 ;  /* 0x0000000000017941 */ /* 0x001fea0003800200 */
.L_x_2:
[----:B------:R-:W-:Y:S05]  /*0880*/  @!P1 BRA `(.L_x_1) ;  /* 0x0000000400909947 */ /* 0x000fea0003800000 */
[----:B------:R-:W-:Y:S01]  /*0890*/  ISETP.GE.U32.AND P0, PT, R4, 0x8, PT ;  /* 0x000000080400780c */ /* 0x000fe20003f06070 */
[----:B------:R-:W-:Y:S01]  /*08a0*/  BSSY.RECONVERGENT B1, `(.L_x_5) ;  /* 0x0000030000017945 */ /* 0x000fe20003800200 */
[----:B------:R-:W-:-:S04]  /*08b0*/  LOP3.LUT R22, R3, 0x7, RZ, 0xc0, !PT ;  /* 0x0000000703167812 */ /* 0x000fc800078ec0ff */
[----:B------:R-:W-:-:S07]  /*08c0*/  ISETP.NE.AND P1, PT, R22, RZ, PT ;  /* 0x000000ff1600720c */ /* 0x000fce0003f25270 */
[----:B------:R-:W-:Y:S06]  /*08d0*/  @!P0 BRA `(.L_x_6) ;  /* 0x0000000000b08947 */ /* 0x000fec0003800000 */
[----:B------:R-:W0:Y:S01]  /*08e0*/  LDC.64 R6, c[0x0][0x3a0] ;  /* 0x0000e800ff067b82 */ /* 0x000e220000000a00 */
[----:B------:R-:W-:-:S04]  /*08f0*/  IADD3 R11, PT, PT, R27, UR7, RZ ;  /* 0x000000071b0b7c10 */ /* 0x000fc8000fffe0ff */
[----:B------:R-:W-:-:S03]  /*0900*/  IADD3 R13, PT, PT, R11, UR7, RZ ;  /* 0x000000070b0d7c10 */ /* 0x000fc6000fffe0ff */
[----:B------:R-:W1:Y:S01]  /*0910*/  LDC.64 R4, c[0x0][0x398] ;  /* 0x0000e600ff047b82 */ /* 0x000e620000000a00 */
[----:B------:R-:W-:-:S04]  /*0920*/  IADD3 R15, PT, PT, R13, UR7, RZ ;  /* 0x000000070d0f7c10 */ /* 0x000fc8000fffe0ff */
[----:B------:R-:W-:Y:S01]  /*0930*/  IADD3 R25, PT, PT, R15, UR7, RZ ;  /* 0x000000070f197c10 */ /* 0x000fe2000fffe0ff */
[----:B0-----:R-:W-:-:S04]  /*0940*/  IMAD.WIDE.U32 R8, R27, 0x4, R6 ;  /* 0x000000041b087825 */ /* 0x001fc800078e0006 */
[----:B------:R-:W-:Y:S01]  /*0950*/  IMAD.WIDE.U32 R10, R11, 0x4, R6 ;  /* 0x000000040b0a7825 */ /* 0x000fe200078e0006 */
[----:B------:R0:W2:Y:S03]  /*0960*/  LDG.E R19, desc[UR4][R8.64] ;  /* 0x0000000408137981 */ /* 0x0000a6000c1e1900 */
[----:B-1----:R-:W-:Y:S01]  /*0970*/  IMAD.WIDE.U32 R4, R2, 0x4, R4 ;  /* 0x0000000402047825 */ /* 0x002fe200078e0004 */
[----:B------:R1:W3:Y:S04]  /*0980*/  LDG.E R20, desc[UR4][R10.64] ;  /* 0x000000040a147981 */ /* 0x0002e8000c1e1900 */
[----:B------:R-:W2:Y:S01]  /*0990*/  LDG.E R17, desc[UR4][R4.64] ;  /* 0x0000000404117981 */ /* 0x000ea2000c1e1900 */
[----:B------:R-:W-:-:S03]  /*09a0*/  IMAD.WIDE.U32 R12, R13, 0x4, R6 ;  /* 0x000000040d0c7825 */ /* 0x000fc600078e0006 */
[----:B------:R-:W3:Y:S01]  /*09b0*/  LDG.E R23, desc[UR4][R4.64+0x4] ;  /* 0x0000040404177981 */ /* 0x000ee2000c1e1900 */
[--C-:B------:R-:W-:Y:S01]  /*09c0*/  IMAD.WIDE.U32 R14, R15, 0x4, R6.reuse ;  /* 0x000000040f0e7825 */ /* 0x100fe200078e0006 */
[C---:B------:R-:W-:Y:S02]  /*09d0*/  IADD3 R27, PT, PT, R25.reuse, UR7, RZ ;  /* 0x00000007191b7c10 */ /* 0x040fe4000fffe0ff */
[----:B------:R4:W5:Y:S01]  /*09e0*/  LDG.E R16, desc[UR4][R12.64] ;  /* 0x000000040c107981 */ /* 0x000962000c1e1900 */
[----:B0-----:R-:W-:-:S03]  /*09f0*/  IMAD.WIDE.U32 R8, R25, 0x4, R6 ;  /* 0x0000000419087825 */ /* 0x001fc600078e0006 */
[----:B------:R-:W5:Y:S01]  /*0a00*/  LDG.E R21, desc[UR4][R4.64+0x8] ;  /* 0x0000080404157981 */ /* 0x000f62000c1e1900 */
[C---:B------:R-:W-:Y:S01]  /*0a10*/  IADD3 R24, PT, PT, R27.reuse, UR7, RZ ;  /* 0x000000071b187c10 */ /* 0x040fe2000fffe0ff */
[--C-:B-1----:R-:W-:Y:S02]  /*0a20*/  IMAD.WIDE.U32 R10, R27, 0x4, R6.reuse ;  /* 0x000000041b0a7825 */ /* 0x102fe400078e0006 */
[----:B------:R-:W5:Y:S04]  /*0a30*/  LDG.E R14, desc[UR4][R14.64] ;  /* 0x000000040e0e7981 */ /* 0x000f68000c1e1900 */
[----:B------:R-:W5:Y:S01]  /*0a40*/  LDG.E R25, desc[UR4][R4.64+0xc] ;  /* 0x00000c0404197981 */ /* 0x000f62000c1e1900 */
[C---:B------:R-:W-:Y:S01]  /*0a50*/  IADD3 R27, PT, PT, R24.reuse, UR7, RZ ;  /* 0x00000007181b7c10 */ /* 0x040fe2000fffe0ff */
[----:B----4-:R-:W-:-:S02]  /*0a60*/  IMAD.WIDE.U32 R12, R24, 0x4, R6 ;  /* 0x00000004180c7825 */ /* 0x010fc400078e0006 */
[----:B------:R-:W4:Y:S04]  /*0a70*/  LDG.E R8, desc[UR4][R8.64] ;  /* 0x0000000408087981 */ /* 0x000f28000c1e1900 */
[----:B------:R-:W4:Y:S01]  /*0a80*/  LDG.E R29, desc[UR4][R4.64+0x10] ;  /* 0x00001004041d7981 */ /* 0x000f22000c1e1900 */
[----:B------:R-:W-:-:S03]  /*0a90*/  IMAD.WIDE.U32 R6, R27, 0x4, R6 ;  /* 0x000000041b067825 */ /* 0x000fc600078e0006 */
[----:B------:R-:W4:Y:S04]  /*0aa0*/  LDG.E R10, desc[UR4][R10.64] ;  /* 0x000000040a0a7981 */ /* 0x000f28000c1e1900 */
[----:B------:R-:W4:Y:S04]  /*0ab0*/  LDG.E R24, desc[UR4][R4.64+0x14] ;  /* 0x0000140404187981 */ /* 0x000f28000c1e1900 */
[----:B------:R-:W4:Y:S04]  /*0ac0*/  LDG.E R12, desc[UR4][R12.64] ;  /* 0x000000040c0c7981 */ /* 0x000f28000c1e1900 */
[----:B------:R-:W4:Y:S04]  /*0ad0*/  LDG.E R15, desc[UR4][R4.64+0x18] ;  /* 0x00001804040f7981 */ /* 0x000f28000c1e1900 */
[----:B------:R-:W4:Y:S04]  /*0ae0*/  LDG.E R6, desc[UR4][R6.64] ;  /* 0x0000000406067981 */ /* 0x000f28000c1e1900 */
[----:B------:R-:W4:Y:S01]  /*0af0*/  LDG.E R26, desc[UR4][R4.64+0x1c] ;  /* 0x00001c04041a7981 */ /* 0x000f22000c1e1900 */
[----:B------:R-:W-:-:S02]  /*0b00*/  IADD3 R2, PT, PT, R2, 0x8, RZ ;  /* 0x0000000802027810 */ /* 0x000fc40007ffe0ff */
[----:B------:R-:W-:Y:S01]  /*0b10*/  IADD3 R27, PT, PT, R27, UR7, RZ ;  /* 0x000000071b1b7c10 */ /* 0x000fe2000fffe0ff */
[----:B--2---:R-:W-:-:S04]  /*0b20*/  FFMA R17, R19, R17, R18 ;  /* 0x0000001113117223 */ /* 0x004fc80000000012 */
[----:B---3--:R-:W-:-:S04]  /*0b30*/  FFMA R17, R20, R23, R17 ;  /* 0x0000001714117223 */ /* 0x008fc80000000011 */
[----:B-----5:R-:W-:-:S04]  /*0b40*/  FFMA R17, R16, R21, R17 ;  /* 0x0000001510117223 */ /* 0x020fc80000000011 */
[----:B------:R-:W-:-:S04]  /*0b50*/  FFMA R17, R14, R25, R17 ;  /* 0x000000190e117223 */ /* 0x000fc80000000011 */
[----:B----4-:R-:W-:-:S04]  /*0b60*/  FFMA R17, R8, R29, R17 ;  /* 0x0000001d08117223 */ /* 0x010fc80000000011 */
[----:B------:R-:W-:-:S04]  /*0b70*/  FFMA R17, R10, R24, R17 ;  /* 0x000000180a117223 */ /* 0x000fc80000000011 */
[----:B------:R-:W-:-:S04]  /*0b80*/  FFMA R15, R12, R15, R17 ;  /* 0x0000000f0c0f7223 */ /* 0x000fc80000000011 */
[----:B------:R-:W-:-:S07]  /*0b90*/  FFMA R18, R6, R26, R15 ;  /* 0x0000001a06127223 */ /* 0x000fce000000000f */
.L_x_6:
[----:B------:R-:W-:Y:S05]  /*0ba0*/  BSYNC.RECONVERGENT B1 ;  /* 0x0000000000017941 */ /* 0x000fea0003800200 */
.L_x_5:
        /* <DEDUP_REMOVED lines=10> */
[----:B0-----:R-:W-:Y:S01]  /*0c50*/  IMAD.WIDE.U32 R8, R27, 0x4, R4 ;  /* 0x000000041b087825 */ /* 0x001fe200078e0004 */
[----:B------:R-:W-:-:S03]  /*0c60*/  IADD3 R27, PT, PT, R13, UR7, RZ ;  /* 0x000000070d1b7c10 */ /* 0x000fc6000fffe0ff */
[----:B------:R-:W-:Y:S02]  /*0c70*/  IMAD.WIDE.U32 R10, R11, 0x4, R4 ;  /* 0x000000040b0a7825 */ /* 0x000fe400078e0004 */
[----:B------:R-:W2:Y:S02]  /*0c80*/  LDG.E R9, desc[UR4][R8.64] ;  /* 0x0000000408097981 */ /* 0x000ea4000c1e1900 */
[----:B-1----:R-:W-:Y:S02]  /*0c90*/  IMAD.WIDE.U32 R6, R2, 0x4, R6 ;  /* 0x0000000402067825 */ /* 0x002fe400078e0006 */
[----:B------:R-:W3:Y:S02]  /*0ca0*/  LDG.E R10, desc[UR4][R10.64] ;  /* 0x000000040a0a7981 */ /* 0x000ee4000c1e1900 */
[--C-:B------:R-:W-:Y:S02]  /*0cb0*/  IMAD.WIDE.U32 R12, R13, 0x4, R4.reuse ;  /* 0x000000040d0c7825 */ /* 0x100fe400078e0004 */
[----:B------:R-:W2:Y:S02]  /*0cc0*/  LDG.E R14, desc[UR4][R6.64] ;  /* 0x00000004060e7981 */ /* 0x000ea4000c1e1900 */
[----:B------:R-:W-:-:S02]  /*0cd0*/  IMAD.WIDE.U32 R4, R27, 0x4, R4 ;  /* 0x000000041b047825 */ /* 0x000fc400078e0004 */
[----:B------:R-:W3:Y:S04]  /*0ce0*/  LDG.E R15, desc[UR4][R6.64+0x4] ;  /* 0x00000404060f7981 */ /* 0x000ee8000c1e1900 */
[----:B------:R-:W4:Y:S04]  /*0cf0*/  LDG.E R12, desc[UR4][R12.64] ;  /* 0x000000040c0c7981 */ /* 0x000f28000c1e1900 */
[----:B------:R-:W4:Y:S04]  /*0d00*/  LDG.E R16, desc[UR4][R6.64+0x8] ;  /* 0x0000080406107981 */ /* 0x000f28000c1e1900 */
[----:B------:R-:W5:Y:S04]  /*0d10*/  LDG.E R4, desc[UR4][R4.64] ;  /* 0x0000000404047981 */ /* 0x000f68000c1e1900 */
[----:B------:R-:W5:Y:S01]  /*0d20*/  LDG.E R17, desc[UR4][R6.64+0xc] ;  /* 0x00000c0406117981 */ /* 0x000f62000c1e1900 */
[----:B------:R-:W-:-:S02]  /*0d30*/  IADD3 R2, PT, PT, R2, 0x4, RZ ;  /* 0x0000000402027810 */ /* 0x000fc40007ffe0ff */
[----:B------:R-:W-:Y:S01]  /*0d40*/  IADD3 R27, PT, PT, R27, UR7, RZ ;  /* 0x000000071b1b7c10 */ /* 0x000fe2000fffe0ff */
[----:B--2---:R-:W-:-:S04]  /*0d50*/  FFMA R9, R9, R14, R18 ;  /* 0x0000000e09097223 */ /* 0x004fc80000000012 */
[----:B---3--:R-:W-:-:S04]  /*0d60*/  FFMA R9, R10, R15, R9 ;  /* 0x0000000f0a097223 */ /* 0x008fc80000000009 */
[----:B----4-:R-:W-:-:S04]  /*0d70*/  FFMA R9, R12, R16, R9 ;  /* 0x000000100c097223 */ /* 0x010fc80000000009 */
[----:B-----5:R-:W-:-:S07]  /*0d80*/  FFMA R18, R4, R17, R9 ;  /* 0x0000001104127223 */ /* 0x020fce0000000009 */
.L_x_8:
[----:B------:R-:W-:Y:S05]  /*0d90*/  BSYNC.RECONVERGENT B1 ;  /* 0x0000000000017941 */ /* 0x000fea0003800200 */
.L_x_7:
[----:B------:R-:W-:Y:S05]  /*0da0*/  @!P1 BRA `(.L_x_1) ;  /* 0x0000000000489947 */ /* 0x000fea0003800000 */
[----:B------:R-:W0:Y:S01]  /*0db0*/  LDC.64 R6, c[0x0][0x398] ;  /* 0x0000e600ff067b82 */ /* 0x000e220000000a00 */
[----:B------:R-:W-:-:S07]  /*0dc0*/  IADD3 R8, PT, PT, -R3, RZ, RZ ;  /* 0x000000ff03087210 */ /* 0x000fce0007ffe1ff */
[----:B------:R-:W1:Y:S01]  /*0dd0*/  LDC.64 R4, c[0x0][0x3a0] ;  /* 0x0000e800ff047b82 */ /* 0x000e620000000a00 */
[----:B0-----:R-:W-:-:S03]  /*0de0*/  IMAD.WIDE.U32 R6, R2, 0x4, R6 ;  /* 0x0000000402067825 */ /* 0x001fc600078e0006 */
[----:B------:R-:W-:Y:S02]  /*0df0*/  MOV R9, R6 ;  /* 0x0000000600097202 */ /* 0x000fe40000000f00 */
[----:B------:R-:W-:-:S07]  /*0e00*/  MOV R10, R7 ;  /* 0x00000007000a7202 */ /* 0x000fce0000000f00 */
.L_x_9:
[----:B-1----:R-:W-:Y:S01]  /*0e10*/  IMAD.WIDE.U32 R6, R27, 0x4, R4 ;  /* 0x000000041b067825 */ /* 0x002fe200078e0004 */
[----:B------:R-:W-:Y:S02]  /*0e20*/  MOV R2, R9 ;  /* 0x0000000900027202 */ /* 0x000fe40000000f00 */
[----:B------:R-:W-:-:S03]  /*0e30*/  MOV R3, R10 ;  /* 0x0000000a00037202 */ /* 0x000fc60000000f00 */
[----:B------:R-:W2:Y:S04]  /*0e40*/  LDG.E R7, desc[UR4][R6.64] ;  /* 0x0000000406077981 */ /* 0x000ea8000c1e1900 */
[----:B------:R-:W2:Y:S01]  /*0e50*/  LDG.E R2, desc[UR4][R2.64] ;  /* 0x0000000402027981 */ /* 0x000ea2000c1e1900 */
[----:B------:R-:W-:Y:S02]  /*0e60*/  IADD3 R8, PT, PT, R8, 0x1, RZ ;  /* 0x0000000108087810 */ /* 0x000fe40007ffe0ff */
[----:B------:R-:W-:Y:S02]  /*0e70*/  IADD3 R9, P1, PT, R9, 0x4, RZ ;  /* 0x0000000409097810 */ /* 0x000fe40007f3e0ff */
[----:B------:R-:W-:Y:S02]  /*0e80*/  ISETP.NE.AND P0, PT, R8, RZ, PT ;  /* 0x000000ff0800720c */ /* 0x000fe40003f05270 */
[----:B------:R-:W-:-:S02]  /*0e90*/  IADD3 R27, PT, PT, R27, UR7, RZ ;  /* 0x000000071b1b7c10 */ /* 0x000fc4000fffe0ff */
[----:B------:R-:W-:Y:S01]  /*0ea0*/  IADD3.X R10, PT, PT, RZ, R10, RZ, P1, !PT ;  /* 0x0000000aff0a7210 */ /* 0x000fe20000ffe4ff */
[----:B--2---:R-:W-:-:S08]  /*0eb0*/  FFMA R18, R7, R2, R18 ;  /* 0x0000000207127223 */ /* 0x004fd00000000012 */
[----:B------:R-:W-:Y:S05]  /*0ec0*/  @P0 BRA `(.L_x_9) ;  /* 0xfffffffc00d00947 */ /* 0x000fea000383ffff */
.L_x_1:
[----:B0-----:R-:W-:Y:S05]  /*0ed0*/  BSYNC.RECONVERGENT B0 ;  /* 0x0000000000007941 */ /* 0x001fea0003800200 */
.L_x_0:
[----:B------:R-:W0:Y:S02]  /*0ee0*/  LDC.64 R2, c[0x0][0x390] ;  /* 0x0000e400ff027b82 */ /* 0x000e240000000a00 */
[----:B0-----:R-:W-:-:S05]  /*0ef0*/  IMAD.WIDE.U32 R2, R0, 0x4, R2 ;  /* 0x0000000400027825 */ /* 0x001fca00078e0002 */
[----:B------:R-:W-:Y:S01]  /*0f00*/  REDG.E.ADD.F32.FTZ.RN.STRONG.GPU desc[UR4][R2.64], R18 ;  /* 0x00000012020079a6 */ /* 0x000fe2000c12f304 */
[----:B------:R-:W-:Y:S05]  /*0f10*/  EXIT ;  /* 0x000000000000794d */ /* 0x000fea0003800000 */
.L_x_10:
[----:B------:R-:W-:-:S00]  /*0f20*/  BRA `(.L_x_10) ;  /* 0xfffffffc00fc7947 */ /* 0x000fc0000383ffff */
[----:B------:R-:W-:-:S00]  /*0f30*/  NOP ;  /* 0x0000000000007918 */ /* 0x000fc00000000000 */
        /* <DEDUP_REMOVED lines=12> */
.L_x_13:


//--------------------- .text._Z25continuousDenseFastDividejjjjjPfS_S_ --------------------------
	.section	.text._Z25continuousDenseFastDividejjjjjPfS_S_,"ax",@progbits
	.align	128
        .global         _Z25continuousDenseFastDividejjjjjPfS_S_
        .type           _Z25continuousDenseFastDividejjjjjPfS_S_,@function
        .size           _Z25continuousDenseFastDividejjjjjPfS_S_,(.L_x_14 - _Z25continuousDenseFastDividejjjjjPfS_S_)
        .other          _Z25continuousDenseFastDividejjjjjPfS_S_,@"STO_CUDA_ENTRY STV_DEFAULT"
_Z25continuousDenseFastDividejjjjjPfS_S_:
.text._Z25continuousDenseFastDividejjjjjPfS_S_:
[----:B------:R-:W-:Y:S01]  /*0000*/  LDC R1, c[0x0][0x37c] ;  /* 0x0000df00ff017b82 */ /* 0x000fe20000000800 */
[----:B------:R-:W0:Y:S07]  /*0010*/  S2R R9, SR_TID.X ;  /* 0x0000000000097919 */ /* 0x000e2e0000002100 */
[----:B------:R-:W0:Y:S01]  /*0020*/  S2UR UR4, SR_CTAID.X ;  /* 0x00000000000479c3 */ /* 0x000e220000002500 */
[----:B------:R-:W1:Y:S07]  /*0030*/  LDCU UR5, c[0x0][0x380] ;  /* 0x00007000ff0577ac */ /* 0x000e6e0008000800 */
[----:B------:R-:W0:Y:S02]  /*0040*/  LDC R0, c[0x0][0x360] ;  /* 0x0000d800ff007b82 */ /* 0x000e240000000800 */
[----:B0-----:R-:W-:-:S05]  /*0050*/  IMAD R9, R0, UR4, R9 ;  /* 0x0000000400097c24 */ /* 0x001fca000f8e0209 */
[----:B-1----:R-:W-:-:S13]  /*0060*/  ISETP.GE.U32.AND P0, PT, R9, UR5, PT ;  /* 0x0000000509007c0c */ /* 0x002fda000bf06070 */
[----:B------:R-:W-:Y:S05]  /*0070*/  @P0 EXIT ;  /* 0x000000000000094d */ /* 0x000fea0003800000 */
[----:B------:R-:W0:Y:S01]  /*0080*/  LDCU.64 UR6, c[0x0][0x388] ;  /* 0x00007100ff0677ac */ /* 0x000e220008000a00 */
[----:B------:R-:W-:Y:S01]  /*0090*/  IMAD.MOV.U32 R3, RZ, RZ, RZ ;  /* 0x000000ffff037224 */ /* 0x000fe200078e00ff */
[----:B------:R-:W1:Y:S01]  /*00a0*/  LDC.64 R4, c[0x0][0x3a8] ;  /* 0x0000ea00ff047b82 */ /* 0x000e620000000a00 */
[----:B------:R-:W2:Y:S01]  /*00b0*/  LDCU UR4, c[0x0][0x390] ;  /* 0x00007200ff0477ac */ /* 0x000ea20008000800 */
[----:B------:R-:W3:Y:S01]  /*00c0*/  LDCU.64 UR8, c[0x0][0x3a0] ;  /* 0x00007400ff0877ac */ /* 0x000ee20008000a00 */
[----:B0-----:R-:W-:Y:S01]  /*00d0*/  IMAD.U32 R2, RZ, RZ, UR7 ;  /* 0x00000007ff027e24 */ /* 0x001fe2000f8e00ff */
[----:B--2---:R-:W-:-:S03]  /*00e0*/  UIADD3 UR4, UPT, UPT, UR4, 0x20, URZ ;  /* 0x0000002004047890 */ /* 0x004fc6000fffe0ff */
[C---:B------:R-:W-:Y:S01]  /*00f0*/  IMAD.WIDE.U32 R2, R9.reuse, UR6, R2 ;  /* 0x0000000609027c25 */ /* 0x040fe2000f8e0002 */
[----:B------:R-:W0:Y:S03]  /*0100*/  LDCU.64 UR6, c[0x0][0x358] ;  /* 0x00006b00ff0677ac */ /* 0x000e260008000a00 */
[----:B-1----:R-:W-:Y:S01]  /*0110*/  IMAD.WIDE.U32 R4, R9, 0x4, R4 ;  /* 0x0000000409047825 */ /* 0x002fe200078e0004 */
[--C-:B------:R-:W-:Y:S02]  /*0120*/  SHF.R.U64 R8, R2, UR4, R3.reuse ;  /* 0x0000000402087c19 */ /* 0x100fe40008001203 */
[----:B------:R-:W-:Y:S02]  /*0130*/  SHF.R.U32.HI R3, RZ, UR4, R3 ;  /* 0x00000004ff037c19 */ /* 0x000fe40008011603 */
[C---:B------:R-:W-:Y:S01]  /*0140*/  SHF.L.U32 R6, R8.reuse, 0x2, RZ ;  /* 0x0000000208067819 */ /* 0x040fe200000006ff */
[----:B------:R-:W1:Y:S01]  /*0150*/  LDCU UR4, c[0x0][0x384] ;  /* 0x00007080ff0477ac */ /* 0x000e620008000800 */
[----:B------:R-:W-:-:S02]  /*0160*/  SHF.L.U64.HI R0, R8, 0x2, R3 ;  /* 0x0000000208007819 */ /* 0x000fc40000010203 */
[----:B------:R-:W-:Y:S01]  /*0170*/  LOP3.LUT R6, R6, 0xfffffffc, RZ, 0xc0, !PT ;  /* 0xfffffffc06067812 */ /* 0x000fe200078ec0ff */
[----:B------:R-:W2:Y:S01]  /*0180*/  LDC.64 R2, c[0x0][0x398] ;  /* 0x0000e600ff027b82 */ /* 0x000ea20000000a00 */
[----:B------:R-:W-:Y:S02]  /*0190*/  LOP3.LUT R0, R0, 0x3, RZ, 0xc0, !PT ;  /* 0x0000000300007812 */ /* 0x000fe400078ec0ff */
[----:B---3--:R-:W-:Y:S01]  /*01a0*/  IADD3 R6, P0, PT, R6, UR8, RZ ;  /* 0x0000000806067c10 */ /* 0x008fe2000ff1e0ff */
[----:B0-----:R-:W3:Y:S03]  /*01b0*/  LDG.E R4, desc[UR6][R4.64] ;  /* 0x0000000604047981 */ /* 0x001ee6000c1e1900 */
[----:B------:R-:W-:-:S06]  /*01c0*/  IADD3.X R7, PT, PT, R0, UR9, RZ, P0, !PT ;  /* 0x0000000900077c10 */ /* 0x000fcc00087fe4ff */
[----:B------:R-:W3:Y:S01]  /*01d0*/  LDG.E R7, desc[UR6][R6.64] ;  /* 0x0000000606077981 */ /* 0x000ee2000c1e1900 */
[----:B------:R-:W-:-:S04]  /*01e0*/  IMAD.MOV R8, RZ, RZ, -R8 ;  /* 0x000000ffff087224 */ /* 0x000fc800078e0a08 */
[----:B-1----:R-:W-:-:S04]  /*01f0*/  IMAD R9, R8, UR4, R9 ;  /* 0x0000000408097c24 */ /* 0x002fc8000f8e0209 */
[----:B--2---:R-:W-:-:S04]  /*0200*/  IMAD.WIDE.U32 R2, R9, 0x4, R2 ;  /* 0x0000000409027825 */ /* 0x004fc800078e0002 */
[----:B---3--:R-:W-:-:S05]  /*0210*/  FMUL R9, R4, R7 ;  /* 0x0000000704097220 */ /* 0x008fca0000400000 */
[----:B------:R-:W-:Y:S01]  /*0220*/  REDG.E.ADD.F32.FTZ.RN.STRONG.GPU desc[UR6][R2.64], R9 ;  /* 0x00000009020079a6 */ /* 0x000fe2000c12f306 */
[----:B------:R-:W-:Y:S05]  /*0230*/  EXIT ;  /* 0x000000000000794d */ /* 0x000fea0003800000 */
.L_x_11:
        /* <DEDUP_REMOVED lines=12> */
.L_x_14:


//--------------------- .text._Z15continuousDensejjPfS_S_ --------------------------
	.section	.text._Z15continuousDensejjPfS_S_,"ax",@progbits
	.align	128
        .global         _Z15continuousDensejjPfS_S_
        .type           _Z15continuousDensejjPfS_S_,@function
        .size           _Z15continuousDensejjPfS_S_,(.L_x_15 - _Z15continuousDensejjPfS_S_)
        .other          _Z15continuousDensejjPfS_S_,@"STO_CUDA_ENTRY STV_DEFAULT"
_Z15continuousDensejjPfS_S_:
.text._Z15continuousDensejjPfS_S_:
[----:B------:R-:W-:Y:S01]  /*0000*/  LDC R1, c[0x0][0x37c] ;  /* 0x0000df00ff017b82 */ /* 0x000fe20000000800 */
[----:B------:R-:W0:Y:S07]  /*0010*/  S2R R9, SR_TID.X ;  /* 0x0000000000097919 */ /* 0x000e2e0000002100 */
[----:B------:R-:W0:Y:S01]  /*0020*/  S2UR UR6, SR_CTAID.X ;  /* 0x00000000000679c3 */ /* 0x000e220000002500 */
[----:B------:R-:W1:Y:S07]  /*0030*/  LDCU.64 UR4, c[0x0][0x380] ;  /* 0x00007000ff0477ac */ /* 0x000e6e0008000a00 */
[----:B------:R-:W0:Y:S01]  /*0040*/  LDC R0, c[0x0][0x360] ;  /* 0x0000d800ff007b82 */ /* 0x000e220000000800 */
[----:B-1----:R-:W-:Y:S01]  /*0050*/  UIMAD UR4, UR5, UR4, URZ ;  /* 0x00000004050472a4 */ /* 0x002fe2000f8e02ff */
[----:B0-----:R-:W-:-:S05]  /*0060*/  IMAD R9, R0, UR6, R9 ;  /* 0x0000000600097c24 */ /* 0x001fca000f8e0209 */
[----:B------:R-:W-:-:S13]  /*0070*/  ISETP.GE.U32.AND P0, PT, R9, UR4, PT ;  /* 0x0000000409007c0c */ /* 0x000fda000bf06070 */
[----:B------:R-:W-:Y:S05]  /*0080*/  @P0 EXIT ;  /* 0x000000000000094d */ /* 0x000fea0003800000 */
[----:B------:R-:W0:Y:S01]  /*0090*/  I2F.U32.RP R0, UR5 ;  /* 0x0000000500007d06 */ /* 0x000e220008209000 */
[----:B------:R-:W1:Y:S01]  /*00a0*/  LDC.64 R6, c[0x0][0x390] ;  /* 0x0000e400ff067b82 */ /* 0x000e620000000a00 */
[----:B------:R-:W-:Y:S01]  /*00b0*/  ISETP.NE.U32.AND P2, PT, RZ, UR5, PT ;  /* 0x00000005ff007c0c */ /* 0x000fe2000bf45070 */
[----:B------:R-:W2:Y:S05]  /*00c0*/  LDCU.64 UR6, c[0x0][0x358] ;  /* 0x00006b00ff0677ac */ /* 0x000eaa0008000a00 */
[----:B0-----:R-:W0:Y:S02]  /*00d0*/  MUFU.RCP R0, R0 ;  /* 0x0000000000007308 */ /* 0x001e240000001000 */
[----:B0-----:R-:W-:-:S06]  /*00e0*/  IADD3 R2, PT, PT, R0, 0xffffffe, RZ ;  /* 0x0ffffffe00027810 */ /* 0x001fcc0007ffe0ff */
[----:B------:R0:W3:Y:S02]  /*00f0*/  F2I.FTZ.U32.TRUNC.NTZ R3, R2 ;  /* 0x0000000200037305 */ /* 0x0000e4000021f000 */
[----:B0-----:R-:W-:Y:S01]  /*0100*/  HFMA2 R2, -RZ, RZ, 0, 0 ;  /* 0x00000000ff027431 */ /* 0x001fe200000001ff */
[----:B---3--:R-:W-:-:S05]  /*0110*/  IADD3 R5, PT, PT, RZ, -R3, RZ ;  /* 0x80000003ff057210 */ /* 0x008fca0007ffe0ff */
[----:B------:R-:W-:-:S04]  /*0120*/  IMAD R5, R5, UR5, RZ ;  /* 0x0000000505057c24 */ /* 0x000fc8000f8e02ff */
[----:B------:R-:W-:-:S06]  /*0130*/  IMAD.HI.U32 R4, R3, R5, R2 ;  /* 0x0000000503047227 */ /* 0x000fcc00078e0002 */
[----:B------:R-:W-:-:S05]  /*0140*/  IMAD.HI.U32 R11, R4, R9, RZ ;  /* 0x00000009040b7227 */ /* 0x000fca00078e00ff */
[----:B------:R-:W-:-:S05]  /*0150*/  IADD3 R4, PT, PT, -R11, RZ, RZ ;  /* 0x000000ff0b047210 */ /* 0x000fca0007ffe1ff */
[----:B------:R-:W-:Y:S02]  /*0160*/  IMAD R3, R4, UR5, R9 ;  /* 0x0000000504037c24 */ /* 0x000fe4000f8e0209 */
[----:B------:R-:W0:Y:S03]  /*0170*/  LDC.64 R4, c[0x0][0x398] ;  /* 0x0000e600ff047b82 */ /* 0x000e260000000a00 */
[----:B------:R-:W-:-:S13]  /*0180*/  ISETP.GE.U32.AND P0, PT, R3, UR5, PT ;  /* 0x0000000503007c0c */ /* 0x000fda000bf06070 */
[----:B------:R-:W-:Y:S02]  /*0190*/  @P0 IADD3 R3, PT, PT, R3, -UR5, RZ ;  /* 0x8000000503030c10 */ /* 0x000fe4000fffe0ff */
[----:B------:R-:W-:Y:S02]  /*01a0*/  @P0 IADD3 R11, PT, PT, R11, 0x1, RZ ;  /* 0x000000010b0b0810 */ /* 0x000fe40007ffe0ff */
[----:B------:R-:W-:Y:S02]  /*01b0*/  ISETP.GE.U32.AND P1, PT, R3, UR5, PT ;  /* 0x0000000503007c0c */ /* 0x000fe4000bf26070 */
[----:B------:R-:W3:Y:S01]  /*01c0*/  LDC.64 R2, c[0x0][0x388] ;  /* 0x0000e200ff027b82 */ /* 0x000ee20000000a00 */
[----:B0-----:R-:W-:-:S06]  /*01d0*/  IMAD.WIDE.U32 R4, R9, 0x4, R4 ;  /* 0x0000000409047825 */ /* 0x001fcc00078e0004 */
[----:B--2---:R-:W2:Y:S04]  /*01e0*/  LDG.E R4, desc[UR6][R4.64] ;  /* 0x0000000604047981 */ /* 0x004ea8000c1e1900 */
[----:B------:R-:W-:Y:S02]  /*01f0*/  @P1 IADD3 R11, PT, PT, R11, 0x1, RZ ;  /* 0x000000010b0b1810 */ /* 0x000fe40007ffe0ff */
[----:B------:R-:W-:-:S05]  /*0200*/  @!P2 LOP3.LUT R11, RZ, UR5, RZ, 0x33, !PT ;  /* 0x00000005ff0bac12 */ /* 0x000fca000f8e33ff */
[----:B-1----:R-:W-:-:S06]  /*0210*/  IMAD.WIDE.U32 R6, R11, 0x4, R6 ;  /* 0x000000040b067825 */ /* 0x002fcc00078e0006 */
[----:B------:R-:W2:Y:S01]  /*0220*/  LDG.E R7, desc[UR6][R6.64] ;  /* 0x0000000606077981 */ /* 0x000ea2000c1e1900 */
[----:B------:R-:W-:-:S05]  /*0230*/  IADD3 R0, PT, PT, -R11, RZ, RZ ;  /* 0x000000ff0b007210 */ /* 0x000fca0007ffe1ff */
[----:B------:R-:W-:-:S04]  /*0240*/  IMAD R9, R0, UR5, R9 ;  /* 0x0000000500097c24 */ /* 0x000fc8000f8e0209 */
[----:B---3--:R-:W-:-:S04]  /*0250*/  IMAD.WIDE.U32 R2, R9, 0x4, R2 ;  /* 0x0000000409027825 */ /* 0x008fc800078e0002 */
[----:B--2---:R-:W-:-:S05]  /*0260*/  FMUL R11, R4, R7 ;  /* 0x00000007040b7220 */ /* 0x004fca0000400000 */
[----:B------:R-:W-:Y:S01]  /*0270*/  REDG.E.ADD.F32.FTZ.RN.STRONG.GPU desc[UR6][R2.64], R11 ;  /* 0x0000000b020079a6 */ /* 0x000fe2000c12f306 */
[----:B------:R-:W-:Y:S05]  /*0280*/  EXIT ;  /* 0x000000000000794d */ /* 0x000fea0003800000 */
.L_x_12:
        /* <DEDUP_REMOVED lines=15> */
.L_x_15:


//--------------------- .nv.global.init           --------------------------
	.section	.nv.global.init,"aw",@progbits
	.align	4
.nv.global.init:
	.type		mrg32k3aM1SubSeq,@object
	.size		mrg32k3aM1SubSeq,(mrg32k3aM2SubSeq - mrg32k3aM1SubSeq)
mrg32k3aM1SubSeq:
        /*0000*/ 	.byte	0x0b, 0xcc, 0xee, 0x04, 0x73, 0x29, 0x8b, 0x6f, 0xf6, 0x53, 0x03, 0xf6, 0x23, 0xf6, 0xea, 0xda
        /* <DEDUP_REMOVED lines=125> */
	.type		mrg32k3aM2SubSeq,@object
	.size		mrg32k3aM2SubSeq,(mrg32k3aM1 - mrg32k3aM2SubSeq)
mrg32k3aM2SubSeq:
        /* <DEDUP_REMOVED lines=126> */
	.type		mrg32k3aM1,@object
	.size		mrg32k3aM1,(mrg32k3aM1Seq - mrg32k3aM1)
mrg32k3aM1:
        /* <DEDUP_REMOVED lines=144> */
	.type		mrg32k3aM1Seq,@object
	.size		mrg32k3aM1Seq,(mrg32k3aM2 - mrg32k3aM1Seq)
mrg32k3aM1Seq:
        /* <DEDUP_REMOVED lines=144> */
	.type		mrg32k3aM2,@object
	.size		mrg32k3aM2,(mrg32k3aM2Seq - mrg32k3aM2)
mrg32k3aM2:
        /* <DEDUP_REMOVED lines=144> */
	.type		mrg32k3aM2Seq,@object
	.size		mrg32k3aM2Seq,(precalc_xorwow_matrix - mrg32k3aM2Seq)
mrg32k3aM2Seq:
        /* <DEDUP_REMOVED lines=144> */
	.type		precalc_xorwow_matrix,@object
	.size		precalc_xorwow_matrix,(precalc_xorwow_offset_matrix - precalc_xorwow_matrix)
precalc_xorwow_matrix:
        /* <DEDUP_REMOVED lines=6400> */
	.type		precalc_xorwow_offset_matrix,@object
	.size		precalc_xorwow_offset_matrix,(.L_1 - precalc_xorwow_offset_matrix)
precalc_xorwow_offset_matrix:
        /* <DEDUP_REMOVED lines=6400> */
.L_1:


//--------------------- .nv.shared.reserved.0     --------------------------
	.section	.nv.shared.reserved.0,"aw",@nobits
	.weak		__nv_reservedSMEM_offset_0_alias
	.size		__nv_reservedSMEM_offset_0_alias, 0, 64
	.other		__nv_reservedSMEM_offset_0_alias,@"STO_CUDA_RESERVED_SHARED STV_DEFAULT"
__nv_reservedSMEM_offset_0_alias:
	.zero		0
	.zero		64


//--------------------- .nv.constant0._Z20continuousDenseBlockjjjPfS_S_ --------------------------
	.section	.nv.constant0._Z20continuousDenseBlockjjjPfS_S_,"a",@progbits
	.sectionflags	@""
	.align	4
.nv.constant0._Z20continuousDenseBlockjjjPfS_S_:
	.zero		936


//--------------------- .nv.constant0._Z25continuousDenseFastDividejjjjjPfS_S_ --------------------------
	.section	.nv.constant0._Z25continuousDenseFastDividejjjjjPfS_S_,"a",@progbits
	.sectionflags	@""
	.align	4
.nv.constant0._Z25continuousDenseFastDividejjjjjPfS_S_:
	.zero		944


//--------------------- .nv.constant0._Z15continuousDensejjPfS_S_ --------------------------
	.section	.nv.constant0._Z15continuousDensejjPfS_S_,"a",@progbits
	.sectionflags	@""
	.align	4
.nv.constant0._Z15continuousDensejjPfS_S_:
	.zero		928


//--------------------- SYMBOLS --------------------------

	.type		.nv.reservedSmem.offset0,@object
	.size		.nv.reservedSmem.offset0,0x4
